// auto-generated by cutlass_sweep.gemm — config: {"arch": "sm_90", "cluster_m": 2, "cluster_n": 1, "dtype": "e4m3", "stages": 4, "tile_k": 64, "tile_m": 256, "tile_n": 128}
#include "cutlass/cutlass.h"
#include "cutlass/gemm/collective/collective_builder.hpp"
#include "cutlass/gemm/device/gemm_universal_adapter.h"
#include "cutlass/gemm/kernel/gemm_universal.hpp"
#include "cutlass/epilogue/collective/collective_builder.hpp"

using ElemA = cutlass::float_e4m3_t;
using ElemB = cutlass::float_e4m3_t;
using ElemCD = cutlass::float_e4m3_t;
using Acc  = float;
using TileShape    = cute::Shape<cute::_256, cute::_128, cute::_64>;
using ClusterShape = cute::Shape<cute::_2, cute::_1, cute::_1>;

using CollectiveEpilogue = typename cutlass::epilogue::collective::CollectiveBuilder<
    cutlass::arch::Sm90, cutlass::arch::OpClassTensorOp,
    TileShape, ClusterShape,
    cutlass::epilogue::collective::EpilogueTileAuto,
    Acc, Acc,
    ElemCD, cutlass::layout::RowMajor, 128 / cutlass::sizeof_bits<ElemCD>::value,
    ElemCD, cutlass::layout::RowMajor, 128 / cutlass::sizeof_bits<ElemCD>::value,
    cutlass::epilogue::collective::EpilogueScheduleAuto
  >::CollectiveOp;

using CollectiveMainloop = typename cutlass::gemm::collective::CollectiveBuilder<
    cutlass::arch::Sm90, cutlass::arch::OpClassTensorOp,
    ElemA, cutlass::layout::RowMajor, 128 / cutlass::sizeof_bits<ElemA>::value,
    ElemB, cutlass::layout::ColumnMajor, 128 / cutlass::sizeof_bits<ElemB>::value,
    Acc,
    TileShape, ClusterShape,
    cutlass::gemm::collective::StageCount<4>,
    cutlass::gemm::collective::KernelScheduleAuto
  >::CollectiveOp;

using GemmKernel = cutlass::gemm::kernel::GemmUniversal<
    cute::Shape<int,int,int,int>,
    CollectiveMainloop,
    CollectiveEpilogue
>;
using Gemm = cutlass::gemm::device::GemmUniversalAdapter<GemmKernel>;

// Force the device kernel symbol into the cubin without needing a host main.
auto* _anchor = &cutlass::device_kernel<GemmKernel>;


// ===== COMPILED SASS (sm_90a) =====

	.target	sm_90a

	.elftype	@"ET_EXEC"


//--------------------- .note.nv.tkinfo           --------------------------
	.section	.note.nv.tkinfo,"",@"SHT_NOTE"
	.sectionflags	@"SHF_NOTE_NV_TKINFO"
	.tkinfo
        /*0018*/ 	.word	0x00000002
        /*0030*/ 	.string	""
        /*0030*/ 	.string	"ptxas"
        /*0030*/ 	.string	"Cuda compilation tools, release 13.0, V13.0.88"
        /*0030*/ 	.string	"Build cuda_13.0.r13.0/compiler.36424714_0"
        /*0030*/ 	.string	"-arch sm_90a -m 64 "



//--------------------- .note.nv.cuinfo           --------------------------
	.section	.note.nv.cuinfo,"",@"SHT_NOTE"
	.sectionflags	@"SHF_NOTE_NV_CUINFO"
        /*0018*/ 	.short	0x0002
        /*001a*/ 	.short	0x005a
        /*001c*/ 	.short	0x0082
	.zero		2


//--------------------- .nv.info                  --------------------------
	.section	.nv.info,"",@"SHT_CUDA_INFO"
	.align	4


	//----- nvinfo : EIATTR_REGCOUNT
	.align		4
        /*0000*/ 	.byte	0x04, 0x2f
        /*0002*/ 	.short	(.L_12 - .L_11)
	.align		4
.L_11:
        /*0004*/ 	.word	index@(_ZN7cutlass13device_kernelINS_4gemm6kernel13GemmUniversalIN4cute5tupleIJiiiiEEENS1_10collective13CollectiveMmaINS1_37MainloopSm90TmaGmmaWarpSpecializedFP8ILi4ENS5_IJNS4_1CILi2EEENSA_ILi1EEESC_EEENS1_35KernelTmaWarpSpecializedCooperativeEEENS5_IJNSA_ILi256EEENSA_ILi128EEENSA_ILi64EEEEEENS_12float_e4m3_tENS5_IJlSC_lEEESK_SL_NS4_8TiledMMAINS4_8MMA_AtomIJNS4_4SM904GMMA31MMA_64x128x32_F32E4M3E4M3_SS_TNILNSP_7ScaleInE1ELSR_1EEEEEENS4_6LayoutISD_NS5_IJSC_NSA_ILi0EEESV_EEEEENS5_IJNS4_10UnderscoreESY_SY_EEEEENS4_13SM90_TMA_LOADENS4_14ComposedLayoutINS4_7SwizzleILi2ELi4ELi3EEENS4_18smem_ptr_flag_bitsILi8EEENSU_INS5_IJNSA_ILi8EEESI_EEENS5_IJSI_SC_EEEEEEEvNS4_8identityENS4_23SM90_TMA_LOAD_MULTICASTES1B_vS1C_EENS_8epilogue10collective6detail29Sm90TmaWarpSpecializedAdapterINS1G_15DefaultEpilogueISK_SL_SL_NS1F_6thread17LinearCombinationISK_Li1EffLNS1K_9ScaleType4KindE0ELNS_15FloatRoundStyleE2ESK_EENS1_15EpilogueDefaultEEEEEvvEEEEvNT_6ParamsE)
        /*0008*/ 	.word	0x000000a8


	//----- nvinfo : EIATTR_FRAME_SIZE
	.align		4
.L_12:
        /*000c*/ 	.byte	0x04, 0x11
        /*000e*/ 	.short	(.L_14 - .L_13)
	.align		4
.L_13:
        /*0010*/ 	.word	index@(_ZN7cutlass13device_kernelINS_4gemm6kernel13GemmUniversalIN4cute5tupleIJiiiiEEENS1_10collective13CollectiveMmaINS1_37MainloopSm90TmaGmmaWarpSpecializedFP8ILi4ENS5_IJNS4_1CILi2EEENSA_ILi1EEESC_EEENS1_35KernelTmaWarpSpecializedCooperativeEEENS5_IJNSA_ILi256EEENSA_ILi128EEENSA_ILi64EEEEEENS_12float_e4m3_tENS5_IJlSC_lEEESK_SL_NS4_8TiledMMAINS4_8MMA_AtomIJNS4_4SM904GMMA31MMA_64x128x32_F32E4M3E4M3_SS_TNILNSP_7ScaleInE1ELSR_1EEEEEENS4_6LayoutISD_NS5_IJSC_NSA_ILi0EEESV_EEEEENS5_IJNS4_10UnderscoreESY_SY_EEEEENS4_13SM90_TMA_LOADENS4_14ComposedLayoutINS4_7SwizzleILi2ELi4ELi3EEENS4_18smem_ptr_flag_bitsILi8EEENSU_INS5_IJNSA_ILi8EEESI_EEENS5_IJSI_SC_EEEEEEEvNS4_8identityENS4_23SM90_TMA_LOAD_MULTICASTES1B_vS1C_EENS_8epilogue10collective6detail29Sm90TmaWarpSpecializedAdapterINS1G_15DefaultEpilogueISK_SL_SL_NS1F_6thread17LinearCombinationISK_Li1EffLNS1K_9ScaleType4KindE0ELNS_15FloatRoundStyleE2ESK_EENS1_15EpilogueDefaultEEEEEvvEEEEvNT_6ParamsE)
        /*0014*/ 	.word	0x00000108


	//----- nvinfo : EIATTR_MIN_STACK_SIZE
	.align		4
.L_14:
        /*0018*/ 	.byte	0x04, 0x12
        /*001a*/ 	.short	(.L_16 - .L_15)
	.align		4
.L_15:
        /*001c*/ 	.word	index@(_ZN7cutlass13device_kernelINS_4gemm6kernel13GemmUniversalIN4cute5tupleIJiiiiEEENS1_10collective13CollectiveMmaINS1_37MainloopSm90TmaGmmaWarpSpecializedFP8ILi4ENS5_IJNS4_1CILi2EEENSA_ILi1EEESC_EEENS1_35KernelTmaWarpSpecializedCooperativeEEENS5_IJNSA_ILi256EEENSA_ILi128EEENSA_ILi64EEEEEENS_12float_e4m3_tENS5_IJlSC_lEEESK_SL_NS4_8TiledMMAINS4_8MMA_AtomIJNS4_4SM904GMMA31MMA_64x128x32_F32E4M3E4M3_SS_TNILNSP_7ScaleInE1ELSR_1EEEEEENS4_6LayoutISD_NS5_IJSC_NSA_ILi0EEESV_EEEEENS5_IJNS4_10UnderscoreESY_SY_EEEEENS4_13SM90_TMA_LOADENS4_14ComposedLayoutINS4_7SwizzleILi2ELi4ELi3EEENS4_18smem_ptr_flag_bitsILi8EEENSU_INS5_IJNSA_ILi8EEESI_EEENS5_IJSI_SC_EEEEEEEvNS4_8identityENS4_23SM90_TMA_LOAD_MULTICASTES1B_vS1C_EENS_8epilogue10collective6detail29Sm90TmaWarpSpecializedAdapterINS1G_15DefaultEpilogueISK_SL_SL_NS1F_6thread17LinearCombinationISK_Li1EffLNS1K_9ScaleType4KindE0ELNS_15FloatRoundStyleE2ESK_EENS1_15EpilogueDefaultEEEEEvvEEEEvNT_6ParamsE)
        /*0020*/ 	.word	0x00000108
.L_16:


//--------------------- .nv.compat                --------------------------
	.section	.nv.compat,"",@"SHT_CUDA_COMPAT_INFO"
	.align	4
        /*0000*/ 	.byte	0x02, 0x09, 0x01, 0x00, 0x02, 0x02, 0x04, 0x00, 0x02, 0x05, 0x05, 0x00, 0x03, 0x07, 0x01, 0x01
        /*0010*/ 	.byte	0x02, 0x03, 0x01, 0x00, 0x02, 0x06, 0x01, 0x00, 0x04, 0x0b, 0x08, 0x00, 0x00, 0x00, 0x00, 0x00
        /*0020*/ 	.byte	0x00, 0x00, 0x00, 0x00


//--------------------- .nv.info._ZN7cutlass13device_kernelINS_4gemm6kernel13GemmUniversalIN4cute5tupleIJiiiiEEENS1_10collective13CollectiveMmaINS1_37MainloopSm90TmaGmmaWarpSpecializedFP8ILi4ENS5_IJNS4_1CILi2EEENSA_ILi1EEESC_EEENS1_35KernelTmaWarpSpecializedCooperativeEEENS5_IJNSA_ILi256EEENSA_ILi128EEENSA_ILi64EEEEEENS_12float_e4m3_tENS5_IJlSC_lEEESK_SL_NS4_8TiledMMAINS4_8MMA_AtomIJNS4_4SM904GMMA31MMA_64x128x32_F32E4M3E4M3_SS_TNILNSP_7ScaleInE1ELSR_1EEEEEENS4_6LayoutISD_NS5_IJSC_NSA_ILi0EEESV_EEEEENS5_IJNS4_10UnderscoreESY_SY_EEEEENS4_13SM90_TMA_LOADENS4_14ComposedLayoutINS4_7SwizzleILi2ELi4ELi3EEENS4_18smem_ptr_flag_bitsILi8EEENSU_INS5_IJNSA_ILi8EEESI_EEENS5_IJSI_SC_EEEEEEEvNS4_8identityENS4_23SM90_TMA_LOAD_MULTICASTES1B_vS1C_EENS_8epilogue10collective6detail29Sm90TmaWarpSpecializedAdapterINS1G_15DefaultEpilogueISK_SL_SL_NS1F_6thread17LinearCombinationISK_Li1EffLNS1K_9ScaleType4KindE0ELNS_15FloatRoundStyleE2ESK_EENS1_15EpilogueDefaultEEEEEvvEEEEvNT_6ParamsE --------------------------
	.section	.nv.info._ZN7cutlass13device_kernelINS_4gemm6kernel13GemmUniversalIN4cute5tupleIJiiiiEEENS1_10collective13CollectiveMmaINS1_37MainloopSm90TmaGmmaWarpSpecializedFP8ILi4ENS5_IJNS4_1CILi2EEENSA_ILi1EEESC_EEENS1_35KernelTmaWarpSpecializedCooperativeEEENS5_IJNSA_ILi256EEENSA_ILi128EEENSA_ILi64EEEEEENS_12float_e4m3_tENS5_IJlSC_lEEESK_SL_NS4_8TiledMMAINS4_8MMA_AtomIJNS4_4SM904GMMA31MMA_64x128x32_F32E4M3E4M3_SS_TNILNSP_7ScaleInE1ELSR_1EEEEEENS4_6LayoutISD_NS5_IJSC_NSA_ILi0EEESV_EEEEENS5_IJNS4_10UnderscoreESY_SY_EEEEENS4_13SM90_TMA_LOADENS4_14ComposedLayoutINS4_7SwizzleILi2ELi4ELi3EEENS4_18smem_ptr_flag_bitsILi8EEENSU_INS5_IJNSA_ILi8EEESI_EEENS5_IJSI_SC_EEEEEEEvNS4_8identityENS4_23SM90_TMA_LOAD_MULTICASTES1B_vS1C_EENS_8epilogue10collective6detail29Sm90TmaWarpSpecializedAdapterINS1G_15DefaultEpilogueISK_SL_SL_NS1F_6thread17LinearCombinationISK_Li1EffLNS1K_9ScaleType4KindE0ELNS_15FloatRoundStyleE2ESK_EENS1_15EpilogueDefaultEEEEEvvEEEEvNT_6ParamsE,"",@"SHT_CUDA_INFO"
	.sectionflags	@""
	.align	4


	//----- nvinfo : EIATTR_CUDA_API_VERSION
	.align		4
        /*0000*/ 	.byte	0x04, 0x37
        /*0002*/ 	.short	(.L_18 - .L_17)
.L_17:
        /*0004*/ 	.word	0x00000082


	//----- nvinfo : EIATTR_KPARAM_INFO
	.align		4
.L_18:
        /*0008*/ 	.byte	0x04, 0x17
        /*000a*/ 	.short	(.L_20 - .L_19)
.L_19:
        /*000c*/ 	.word	0x00000000
        /*0010*/ 	.short	0x0000
        /*0012*/ 	.short	0x0070
        /*0014*/ 	.byte	0x00, 0xf0, 0x01, 0x10


	//----- nvinfo : EIATTR_SPARSE_MMA_MASK
	.align		4
.L_20:
        /*0018*/ 	.byte	0x03, 0x50
        /*001a*/ 	.short	0x0000


	//----- nvinfo : EIATTR_MAXREG_COUNT
	.align		4
        /*001c*/ 	.byte	0x03, 0x1b
        /*001e*/ 	.short	0x00a8


	//----- nvinfo : EIATTR_NUM_BARRIERS
	.align		4
        /*0020*/ 	.byte	0x02, 0x4c
        /*0022*/ 	.byte	0x01
	.zero		1


	//----- nvinfo : EIATTR_ANNOTATIONS
	.align		4
        /*0024*/ 	.byte	0x04, 0x55
        /*0026*/ 	.short	(.L_22 - .L_21)


	//   ....[0]....
.L_21:
        /*0028*/ 	.word	0x00000001
        /*002c*/ 	.byte	0x10, 0x07, 0x00, 0x00, 0x01, 0x00, 0x00, 0x00, 0x00, 0x08, 0x00, 0x00, 0x01, 0x00, 0x00, 0x00
        /* <DEDUP_REMOVED lines=199> */
        /*0cac*/ 	.byte	0xe0, 0x05, 0x01, 0x00


	//----- nvinfo : EIATTR_MERCURY_ISA_VERSION
	.align		4
.L_22:
        /*0cb0*/ 	.byte	0x03, 0x5f
        /*0cb2*/ 	.short	0x0101


	//----- nvinfo : EIATTR_INT_WARP_WIDE_INSTR_OFFSETS
	.align		4
        /*0cb4*/ 	.byte	0x04, 0x31
        /*0cb6*/ 	.short	(.L_24 - .L_23)


	//   ....[0]....
.L_23:
        /*0cb8*/ 	.word	0x00000550


	//   ....[1]....
        /*0cbc*/ 	.word	0x00000570


	//   ....[2]....
        /*0cc0*/ 	.word	0x000006e0


	//   ....[3]....
        /*0cc4*/ 	.word	0x00005390


	//----- nvinfo : EIATTR_COOP_GROUP_MASK_REGIDS
	.align		4
.L_24:
        /*0cc8*/ 	.byte	0x04, 0x29
        /*0cca*/ 	.short	(.L_26 - .L_25)


	//   ....[0]....
.L_25:
        /*0ccc*/ 	.word	0xffffffff


	//   ....[1]....
        /*0cd0*/ 	.word	0xffffffff


	//   ....[2]....
        /*0cd4*/ 	.word	0xffffffff


	//   ....[3]....
        /*0cd8*/ 	.word	0xffffffff


	//   ....[4]....
        /*0cdc*/ 	.word	0xffffffff


	//   ....[5]....
        /*0ce0*/ 	.word	0xffffffff


	//----- nvinfo : EIATTR_COOP_GROUP_INSTR_OFFSETS
	.align		4
.L_26:
        /*0ce4*/ 	.byte	0x04, 0x28
        /*0ce6*/ 	.short	(.L_28 - .L_27)


	//   ....[0]....
.L_27:
        /*0ce8*/ 	.word	0x00000070


	//   ....[1]....
        /*0cec*/ 	.word	0x00000080


	//   ....[2]....
        /*0cf0*/ 	.word	0x000001a0


	//   ....[3]....
        /*0cf4*/ 	.word	0x000003c0


	//   ....[4]....
        /*0cf8*/ 	.word	0x00000840


	//   ....[5]....
        /*0cfc*/ 	.word	0x000015c0


	//----- nvinfo : EIATTR_REG_RECONFIG
	.align		4
.L_28:
        /*0d00*/ 	.byte	0x01, 0x54
	.zero		2


	//----- nvinfo : EIATTR_MBARRIER_INSTR_OFFSETS
	.align		4
        /*0d04*/ 	.byte	0x04, 0x39
        /*0d06*/ 	.short	(.L_30 - .L_29)


	//   ....[0]....
.L_29:
        /*0d08*/ 	.word	0x00000320
        /*0d0c*/ 	.word	0x000000ff
        /*0d10*/ 	.word	0x00000000
        /*0d14*/ 	.short	0x0100
        /*0d16*/ 	.byte	0x09
	.zero		1


	//   ....[1]....
        /*0d18*/ 	.word	0x00000330
        /*0d1c*/ 	.word	0x000000ff
        /*0d20*/ 	.word	0x00000020
        /*0d24*/ 	.short	0x0100
        /*0d26*/ 	.byte	0x09
	.zero		1


	//   ....[2]....
        /*0d28*/ 	.word	0x00000340
        /*0d2c*/ 	.word	0x000000ff
        /*0d30*/ 	.word	0x00000008
        /*0d34*/ 	.short	0x0100
        /*0d36*/ 	.byte	0x09
	.zero		1


	//   ....[3]....
        /*0d38*/ 	.word	0x00000350
        /*0d3c*/ 	.word	0x000000ff
        /*0d40*/ 	.word	0x00000028
        /*0d44*/ 	.short	0x0100
        /*0d46*/ 	.byte	0x09
	.zero		1


	//   ....[4]....
        /*0d48*/ 	.word	0x00000360
        /*0d4c*/ 	.word	0x000000ff
        /*0d50*/ 	.word	0x00000010
        /*0d54*/ 	.short	0x0100
        /*0d56*/ 	.byte	0x09
	.zero		1


	//   ....[5]....
        /*0d58*/ 	.word	0x00000370
        /*0d5c*/ 	.word	0x000000ff
        /*0d60*/ 	.word	0x00000030
        /*0d64*/ 	.short	0x0100
        /*0d66*/ 	.byte	0x09
	.zero		1


	//   ....[6]....
        /*0d68*/ 	.word	0x00000380
        /*0d6c*/ 	.word	0x000000ff
        /*0d70*/ 	.word	0x00000018
        /*0d74*/ 	.short	0x0100
        /*0d76*/ 	.byte	0x09
	.zero		1


	//   ....[7]....
        /*0d78*/ 	.word	0x00000390
        /*0d7c*/ 	.word	0x000000ff
        /*0d80*/ 	.word	0x00000038
        /*0d84*/ 	.short	0x0100
        /*0d86*/ 	.byte	0x09
	.zero		1


	//   ....[8]....
        /*0d88*/ 	.word	0x00000770
        /*0d8c*/ 	.word	0x000000ff
        /*0d90*/ 	.word	0x00000050
        /*0d94*/ 	.short	0x0100
        /*0d96*/ 	.byte	0x06
	.zero		1


	//   ....[9]....
        /*0d98*/ 	.word	0x000007e0
        /*0d9c*/ 	.word	0x000000ff
        /*0da0*/ 	.word	0x00000058
        /*0da4*/ 	.short	0x0100
        /*0da6*/ 	.byte	0x06
	.zero		1


	//   ....[10]....
        /*0da8*/ 	.word	0x00001dd0
        /*0dac*/ 	.word	0x000000ff
        /*0db0*/ 	.word	0x00000000
        /*0db4*/ 	.short	0x010a
        /*0db6*/ 	.byte	0x06
	.zero		1


	//   ....[11]....
        /*0db8*/ 	.word	0x00001e10
        /*0dbc*/ 	.word	0x000000ff
        /*0dc0*/ 	.word	0x00000000
        /*0dc4*/ 	.short	0x010a
        /*0dc6*/ 	.byte	0x06
	.zero		1


	//   ....[12]....
        /*0dc8*/ 	.word	0x000030a0
        /*0dcc*/ 	.word	0x000000ff
        /*0dd0*/ 	.word	0x00000000
        /*0dd4*/ 	.short	0x010a
        /*0dd6*/ 	.byte	0x10
	.zero		1


	//   ....[13]....
        /*0dd8*/ 	.word	0x000030e0
        /*0ddc*/ 	.word	0x000000ff
        /*0de0*/ 	.word	0x00000000
        /*0de4*/ 	.short	0x010a
        /*0de6*/ 	.byte	0x10
	.zero		1


	//   ....[14]....
        /*0de8*/ 	.word	0x000041f0
        /*0dec*/ 	.word	0x000000e5
        /*0df0*/ 	.word	0x00000000
        /*0df4*/ 	.short	0x0101
        /*0df6*/ 	.byte	0x3f
	.zero		1


	//   ....[15]....
        /*0df8*/ 	.word	0x00005420
        /*0dfc*/ 	.word	0x00000018
        /*0e00*/ 	.word	0x00000000
        /*0e04*/ 	.short	0x0101
        /*0e06*/ 	.byte	0x3f
	.zero		1


	//   ....[16]....
        /*0e08*/ 	.word	0x0000f7d0
        /*0e0c*/ 	.word	0x00000005
        /*0e10*/ 	.word	0x00000020
        /*0e14*/ 	.short	0x010a
        /*0e16*/ 	.byte	0x3f
	.zero		1


	//   ....[17]....
        /*0e18*/ 	.word	0x0000fc00
        /*0e1c*/ 	.word	0x00000002
        /*0e20*/ 	.word	0x00000058
        /*0e24*/ 	.short	0x0101
        /*0e26*/ 	.byte	0x3f
	.zero		1


	//   ....[18]....
        /*0e28*/ 	.word	0x00010330
        /*0e2c*/ 	.word	0x00000005
        /*0e30*/ 	.word	0x00000000
        /*0e34*/ 	.short	0x010a
        /*0e36*/ 	.byte	0x3f
	.zero		1


	//   ....[19]....
        /*0e38*/ 	.word	0x000103b0
        /*0e3c*/ 	.word	0x00000007
        /*0e40*/ 	.word	0x00000000
        /*0e44*/ 	.short	0x010a
        /*0e46*/ 	.byte	0x3f
	.zero		1


	//   ....[20]....
        /*0e48*/ 	.word	0x00010440
        /*0e4c*/ 	.word	0x00000006
        /*0e50*/ 	.word	0x00000000
        /*0e54*/ 	.short	0x010a
        /*0e56*/ 	.byte	0x3f
	.zero		1


	//   ....[21]....
        /*0e58*/ 	.word	0x000104d0
        /*0e5c*/ 	.word	0x00000003
        /*0e60*/ 	.word	0x00000000
        /*0e64*/ 	.short	0x010a
        /*0e66*/ 	.byte	0x3f
	.zero		1


	//   ....[22]....
        /*0e68*/ 	.word	0x00010540
        /*0e6c*/ 	.word	0x00000003
        /*0e70*/ 	.word	0x00000000
        /*0e74*/ 	.short	0x010a
        /*0e76*/ 	.byte	0x3f
	.zero		1


	//   ....[23]....
        /*0e78*/ 	.word	0x000105b0
        /*0e7c*/ 	.word	0x00000000
        /*0e80*/ 	.word	0x00000000
        /*0e84*/ 	.short	0x010a
        /*0e86*/ 	.byte	0x3f
	.zero		1


	//   ....[24]....
        /*0e88*/ 	.word	0x00010690
        /*0e8c*/ 	.word	0x00000005
        /*0e90*/ 	.word	0x00000020
        /*0e94*/ 	.short	0x010a
        /*0e96*/ 	.byte	0x3f
	.zero		1


	//   ....[25]....
        /*0e98*/ 	.word	0x00010760
        /*0e9c*/ 	.word	0x00000005
        /*0ea0*/ 	.word	0x00000000
        /*0ea4*/ 	.short	0x010a
        /*0ea6*/ 	.byte	0x3f
	.zero		1


	//   ....[26]....
        /*0ea8*/ 	.word	0x000107b0
        /*0eac*/ 	.word	0x00000007
        /*0eb0*/ 	.word	0x00000000
        /*0eb4*/ 	.short	0x010a
        /*0eb6*/ 	.byte	0x3f
	.zero		1


	//   ....[27]....
        /*0eb8*/ 	.word	0x00010800
        /*0ebc*/ 	.word	0x00000006
        /*0ec0*/ 	.word	0x00000000
        /*0ec4*/ 	.short	0x010a
        /*0ec6*/ 	.byte	0x3f
	.zero		1


	//----- nvinfo : EIATTR_NUM_MBARRIERS
	.align		4
.L_30:
        /*0ec8*/ 	.byte	0x03, 0x38
        /*0eca*/ 	.short	0x000a


	//----- nvinfo : EIATTR_EXIT_INSTR_OFFSETS
	.align		4
        /*0ecc*/ 	.byte	0x04, 0x1c
        /*0ece*/ 	.short	(.L_32 - .L_31)


	//   ....[0]....
.L_31:
        /*0ed0*/ 	.word	0x000009d0


	//   ....[1]....
        /*0ed4*/ 	.word	0x00001260


	//   ....[2]....
        /*0ed8*/ 	.word	0x0000eeb0


	//   ....[3]....
        /*0edc*/ 	.word	0x0000f440


	//   ....[4]....
        /*0ee0*/ 	.word	0x00010520


	//----- nvinfo : EIATTR_MAX_THREADS
	.align		4
.L_32:
        /*0ee4*/ 	.byte	0x04, 0x05
        /*0ee6*/ 	.short	(.L_34 - .L_33)
.L_33:
        /*0ee8*/ 	.word	0x00000180
        /*0eec*/ 	.word	0x00000001
        /*0ef0*/ 	.word	0x00000001


	//----- nvinfo : EIATTR_CRS_STACK_SIZE
	.align		4
.L_34:
        /*0ef4*/ 	.byte	0x04, 0x1e
        /*0ef6*/ 	.short	(.L_36 - .L_35)
.L_35:
        /*0ef8*/ 	.word	0x00000000


	//----- nvinfo : EIATTR_CBANK_PARAM_SIZE
	.align		4
.L_36:
        /*0efc*/ 	.byte	0x03, 0x19
        /*0efe*/ 	.short	0x0470


	//----- nvinfo : EIATTR_PARAM_CBANK
	.align		4
        /*0f00*/ 	.byte	0x04, 0x0a
        /*0f02*/ 	.short	(.L_38 - .L_37)
	.align		4
.L_37:
        /*0f04*/ 	.word	index@(.nv.constant0._ZN7cutlass13device_kernelINS_4gemm6kernel13GemmUniversalIN4cute5tupleIJiiiiEEENS1_10collective13CollectiveMmaINS1_37MainloopSm90TmaGmmaWarpSpecializedFP8ILi4ENS5_IJNS4_1CILi2EEENSA_ILi1EEESC_EEENS1_35KernelTmaWarpSpecializedCooperativeEEENS5_IJNSA_ILi256EEENSA_ILi128EEENSA_ILi64EEEEEENS_12float_e4m3_tENS5_IJlSC_lEEESK_SL_NS4_8TiledMMAINS4_8MMA_AtomIJNS4_4SM904GMMA31MMA_64x128x32_F32E4M3E4M3_SS_TNILNSP_7ScaleInE1ELSR_1EEEEEENS4_6LayoutISD_NS5_IJSC_NSA_ILi0EEESV_EEEEENS5_IJNS4_10UnderscoreESY_SY_EEEEENS4_13SM90_TMA_LOADENS4_14ComposedLayoutINS4_7SwizzleILi2ELi4ELi3EEENS4_18smem_ptr_flag_bitsILi8EEENSU_INS5_IJNSA_ILi8EEESI_EEENS5_IJSI_SC_EEEEEEEvNS4_8identityENS4_23SM90_TMA_LOAD_MULTICASTES1B_vS1C_EENS_8epilogue10collective6detail29Sm90TmaWarpSpecializedAdapterINS1G_15DefaultEpilogueISK_SL_SL_NS1F_6thread17LinearCombinationISK_Li1EffLNS1K_9ScaleType4KindE0ELNS_15FloatRoundStyleE2ESK_EENS1_15EpilogueDefaultEEEEEvvEEEEvNT_6ParamsE)
        /*0f08*/ 	.short	0x0210
        /*0f0a*/ 	.short	0x0470


	//----- nvinfo : EIATTR_SW_WAR
	.align		4
.L_38:
        /*0f0c*/ 	.byte	0x04, 0x36
        /*0f0e*/ 	.short	(.L_40 - .L_39)
.L_39:
        /*0f10*/ 	.word	0x00000008
.L_40:


//--------------------- .nv.callgraph             --------------------------
	.section	.nv.callgraph,"",@"SHT_CUDA_CALLGRAPH"
	.align	4
	.sectionentsize	8
	.align		4
        /*0000*/ 	.word	0x00000000
	.align		4
        /*0004*/ 	.word	0xffffffff
	.align		4
        /*0008*/ 	.word	0x00000000
	.align		4
        /*000c*/ 	.word	0xfffffffe
	.align		4
        /*0010*/ 	.word	0x00000000
	.align		4
        /*0014*/ 	.word	0xfffffffd
	.align		4
        /*0018*/ 	.word	0x00000000
	.align		4
        /*001c*/ 	.word	0xfffffffc


//--------------------- .nv.constant4             --------------------------
	.section	.nv.constant4,"a",@progbits
	.align	8
	.align		8
.nv.constant4:
        /*0000*/ 	.dword	_ZN39_INTERNAL_6c757d77_4_k_cu_9fe04d83_52174cuda3std3__45__cpo5beginE
	.align		8
        /*0008*/ 	.dword	_ZN39_INTERNAL_6c757d77_4_k_cu_9fe04d83_52174cuda3std3__45__cpo3endE
	.align		8
        /*0010*/ 	.dword	_ZN39_INTERNAL_6c757d77_4_k_cu_9fe04d83_52174cuda3std3__45__cpo6cbeginE
	.align		8
        /*0018*/ 	.dword	_ZN39_INTERNAL_6c757d77_4_k_cu_9fe04d83_52174cuda3std3__45__cpo4cendE
	.align		8
        /*0020*/ 	.dword	_ZN39_INTERNAL_6c757d77_4_k_cu_9fe04d83_52174cuda3std3__441_GLOBAL__N__6c757d77_4_k_cu_9fe04d83_52176ignoreE
	.align		8
        /*0028*/ 	.dword	_ZN39_INTERNAL_6c757d77_4_k_cu_9fe04d83_52174cuda3std3__419piecewise_constructE
	.align		8
        /*0030*/ 	.dword	_ZN39_INTERNAL_6c757d77_4_k_cu_9fe04d83_52174cuda3std3__48in_placeE
	.align		8
        /*0038*/ 	.dword	_ZN39_INTERNAL_6c757d77_4_k_cu_9fe04d83_52174cuda3std6ranges3__45__cpo4swapE
	.align		8
        /*0040*/ 	.dword	_ZN39_INTERNAL_6c757d77_4_k_cu_9fe04d83_52174cuda3std6ranges3__45__cpo9iter_moveE
	.align		8
        /*0048*/ 	.dword	_ZN39_INTERNAL_6c757d77_4_k_cu_9fe04d83_52174cute7productE
	.align		8
        /*0050*/ 	.dword	_ZN39_INTERNAL_6c757d77_4_k_cu_9fe04d83_52174cute1_E


//--------------------- .text._ZN7cutlass13device_kernelINS_4gemm6kernel13GemmUniversalIN4cute5tupleIJiiiiEEENS1_10collective13CollectiveMmaINS1_37MainloopSm90TmaGmmaWarpSpecializedFP8ILi4ENS5_IJNS4_1CILi2EEENSA_ILi1EEESC_EEENS1_35KernelTmaWarpSpecializedCooperativeEEENS5_IJNSA_ILi256EEENSA_ILi128EEENSA_ILi64EEEEEENS_12float_e4m3_tENS5_IJlSC_lEEESK_SL_NS4_8TiledMMAINS4_8MMA_AtomIJNS4_4SM904GMMA31MMA_64x128x32_F32E4M3E4M3_SS_TNILNSP_7ScaleInE1ELSR_1EEEEEENS4_6LayoutISD_NS5_IJSC_NSA_ILi0EEESV_EEEEENS5_IJNS4_10UnderscoreESY_SY_EEEEENS4_13SM90_TMA_LOADENS4_14ComposedLayoutINS4_7SwizzleILi2ELi4ELi3EEENS4_18smem_ptr_flag_bitsILi8EEENSU_INS5_IJNSA_ILi8EEESI_EEENS5_IJSI_SC_EEEEEEEvNS4_8identityENS4_23SM90_TMA_LOAD_MULTICASTES1B_vS1C_EENS_8epilogue10collective6detail29Sm90TmaWarpSpecializedAdapterINS1G_15DefaultEpilogueISK_SL_SL_NS1F_6thread17LinearCombinationISK_Li1EffLNS1K_9ScaleType4KindE0ELNS_15FloatRoundStyleE2ESK_EENS1_15EpilogueDefaultEEEEEvvEEEEvNT_6ParamsE --------------------------
	.section	.text._ZN7cutlass13device_kernelINS_4gemm6kernel13GemmUniversalIN4cute5tupleIJiiiiEEENS1_10collective13CollectiveMmaINS1_37MainloopSm90TmaGmmaWarpSpecializedFP8ILi4ENS5_IJNS4_1CILi2EEENSA_ILi1EEESC_EEENS1_35KernelTmaWarpSpecializedCooperativeEEENS5_IJNSA_ILi256EEENSA_ILi128EEENSA_ILi64EEEEEENS_12float_e4m3_tENS5_IJlSC_lEEESK_SL_NS4_8TiledMMAINS4_8MMA_AtomIJNS4_4SM904GMMA31MMA_64x128x32_F32E4M3E4M3_SS_TNILNSP_7ScaleInE1ELSR_1EEEEEENS4_6LayoutISD_NS5_IJSC_NSA_ILi0EEESV_EEEEENS5_IJNS4_10UnderscoreESY_SY_EEEEENS4_13SM90_TMA_LOADENS4_14ComposedLayoutINS4_7SwizzleILi2ELi4ELi3EEENS4_18smem_ptr_flag_bitsILi8EEENSU_INS5_IJNSA_ILi8EEESI_EEENS5_IJSI_SC_EEEEEEEvNS4_8identityENS4_23SM90_TMA_LOAD_MULTICASTES1B_vS1C_EENS_8epilogue10collective6detail29Sm90TmaWarpSpecializedAdapterINS1G_15DefaultEpilogueISK_SL_SL_NS1F_6thread17LinearCombinationISK_Li1EffLNS1K_9ScaleType4KindE0ELNS_15FloatRoundStyleE2ESK_EENS1_15EpilogueDefaultEEEEEvvEEEEvNT_6ParamsE,"ax",@progbits
	.align	128
.text._ZN7cutlass13device_kernelINS_4gemm6kernel13GemmUniversalIN4cute5tupleIJiiiiEEENS1_10collective13CollectiveMmaINS1_37MainloopSm90TmaGmmaWarpSpecializedFP8ILi4ENS5_IJNS4_1CILi2EEENSA_ILi1EEESC_EEENS1_35KernelTmaWarpSpecializedCooperativeEEENS5_IJNSA_ILi256EEENSA_ILi128EEENSA_ILi64EEEEEENS_12float_e4m3_tENS5_IJlSC_lEEESK_SL_NS4_8TiledMMAINS4_8MMA_AtomIJNS4_4SM904GMMA31MMA_64x128x32_F32E4M3E4M3_SS_TNILNSP_7ScaleInE1ELSR_1EEEEEENS4_6LayoutISD_NS5_IJSC_NSA_ILi0EEESV_EEEEENS5_IJNS4_10UnderscoreESY_SY_EEEEENS4_13SM90_TMA_LOADENS4_14ComposedLayoutINS4_7SwizzleILi2ELi4ELi3EEENS4_18smem_ptr_flag_bitsILi8EEENSU_INS5_IJNSA_ILi8EEESI_EEENS5_IJSI_SC_EEEEEEEvNS4_8identityENS4_23SM90_TMA_LOAD_MULTICASTES1B_vS1C_EENS_8epilogue10collective6detail29Sm90TmaWarpSpecializedAdapterINS1G_15DefaultEpilogueISK_SL_SL_NS1F_6thread17LinearCombinationISK_Li1EffLNS1K_9ScaleType4KindE0ELNS_15FloatRoundStyleE2ESK_EENS1_15EpilogueDefaultEEEEEvvEEEEvNT_6ParamsE:
        .type           _ZN7cutlass13device_kernelINS_4gemm6kernel13GemmUniversalIN4cute5tupleIJiiiiEEENS1_10collective13CollectiveMmaINS1_37MainloopSm90TmaGmmaWarpSpecializedFP8ILi4ENS5_IJNS4_1CILi2EEENSA_ILi1EEESC_EEENS1_35KernelTmaWarpSpecializedCooperativeEEENS5_IJNSA_ILi256EEENSA_ILi128EEENSA_ILi64EEEEEENS_12float_e4m3_tENS5_IJlSC_lEEESK_SL_NS4_8TiledMMAINS4_8MMA_AtomIJNS4_4SM904GMMA31MMA_64x128x32_F32E4M3E4M3_SS_TNILNSP_7ScaleInE1ELSR_1EEEEEENS4_6LayoutISD_NS5_IJSC_NSA_ILi0EEESV_EEEEENS5_IJNS4_10UnderscoreESY_SY_EEEEENS4_13SM90_TMA_LOADENS4_14ComposedLayoutINS4_7SwizzleILi2ELi4ELi3EEENS4_18smem_ptr_flag_bitsILi8EEENSU_INS5_IJNSA_ILi8EEESI_EEENS5_IJSI_SC_EEEEEEEvNS4_8identityENS4_23SM90_TMA_LOAD_MULTICASTES1B_vS1C_EENS_8epilogue10collective6detail29Sm90TmaWarpSpecializedAdapterINS1G_15DefaultEpilogueISK_SL_SL_NS1F_6thread17LinearCombinationISK_Li1EffLNS1K_9ScaleType4KindE0ELNS_15FloatRoundStyleE2ESK_EENS1_15EpilogueDefaultEEEEEvvEEEEvNT_6ParamsE,@function
        .size           _ZN7cutlass13device_kernelINS_4gemm6kernel13GemmUniversalIN4cute5tupleIJiiiiEEENS1_10collective13CollectiveMmaINS1_37MainloopSm90TmaGmmaWarpSpecializedFP8ILi4ENS5_IJNS4_1CILi2EEENSA_ILi1EEESC_EEENS1_35KernelTmaWarpSpecializedCooperativeEEENS5_IJNSA_ILi256EEENSA_ILi128EEENSA_ILi64EEEEEENS_12float_e4m3_tENS5_IJlSC_lEEESK_SL_NS4_8TiledMMAINS4_8MMA_AtomIJNS4_4SM904GMMA31MMA_64x128x32_F32E4M3E4M3_SS_TNILNSP_7ScaleInE1ELSR_1EEEEEENS4_6LayoutISD_NS5_IJSC_NSA_ILi0EEESV_EEEEENS5_IJNS4_10UnderscoreESY_SY_EEEEENS4_13SM90_TMA_LOADENS4_14ComposedLayoutINS4_7SwizzleILi2ELi4ELi3EEENS4_18smem_ptr_flag_bitsILi8EEENSU_INS5_IJNSA_ILi8EEESI_EEENS5_IJSI_SC_EEEEEEEvNS4_8identityENS4_23SM90_TMA_LOAD_MULTICASTES1B_vS1C_EENS_8epilogue10collective6detail29Sm90TmaWarpSpecializedAdapterINS1G_15DefaultEpilogueISK_SL_SL_NS1F_6thread17LinearCombinationISK_Li1EffLNS1K_9ScaleType4KindE0ELNS_15FloatRoundStyleE2ESK_EENS1_15EpilogueDefaultEEEEEvvEEEEvNT_6ParamsE,(.L_x_332 - _ZN7cutlass13device_kernelINS_4gemm6kernel13GemmUniversalIN4cute5tupleIJiiiiEEENS1_10collective13CollectiveMmaINS1_37MainloopSm90TmaGmmaWarpSpecializedFP8ILi4ENS5_IJNS4_1CILi2EEENSA_ILi1EEESC_EEENS1_35KernelTmaWarpSpecializedCooperativeEEENS5_IJNSA_ILi256EEENSA_ILi128EEENSA_ILi64EEEEEENS_12float_e4m3_tENS5_IJlSC_lEEESK_SL_NS4_8TiledMMAINS4_8MMA_AtomIJNS4_4SM904GMMA31MMA_64x128x32_F32E4M3E4M3_SS_TNILNSP_7ScaleInE1ELSR_1EEEEEENS4_6LayoutISD_NS5_IJSC_NSA_ILi0EEESV_EEEEENS5_IJNS4_10UnderscoreESY_SY_EEEEENS4_13SM90_TMA_LOADENS4_14ComposedLayoutINS4_7SwizzleILi2ELi4ELi3EEENS4_18smem_ptr_flag_bitsILi8EEENSU_INS5_IJNSA_ILi8EEESI_EEENS5_IJSI_SC_EEEEEEEvNS4_8identityENS4_23SM90_TMA_LOAD_MULTICASTES1B_vS1C_EENS_8epilogue10collective6detail29Sm90TmaWarpSpecializedAdapterINS1G_15DefaultEpilogueISK_SL_SL_NS1F_6thread17LinearCombinationISK_Li1EffLNS1K_9ScaleType4KindE0ELNS_15FloatRoundStyleE2ESK_EENS1_15EpilogueDefaultEEEEEvvEEEEvNT_6ParamsE)
        .other          _ZN7cutlass13device_kernelINS_4gemm6kernel13GemmUniversalIN4cute5tupleIJiiiiEEENS1_10collective13CollectiveMmaINS1_37MainloopSm90TmaGmmaWarpSpecializedFP8ILi4ENS5_IJNS4_1CILi2EEENSA_ILi1EEESC_EEENS1_35KernelTmaWarpSpecializedCooperativeEEENS5_IJNSA_ILi256EEENSA_ILi128EEENSA_ILi64EEEEEENS_12float_e4m3_tENS5_IJlSC_lEEESK_SL_NS4_8TiledMMAINS4_8MMA_AtomIJNS4_4SM904GMMA31MMA_64x128x32_F32E4M3E4M3_SS_TNILNSP_7ScaleInE1ELSR_1EEEEEENS4_6LayoutISD_NS5_IJSC_NSA_ILi0EEESV_EEEEENS5_IJNS4_10UnderscoreESY_SY_EEEEENS4_13SM90_TMA_LOADENS4_14ComposedLayoutINS4_7SwizzleILi2ELi4ELi3EEENS4_18smem_ptr_flag_bitsILi8EEENSU_INS5_IJNSA_ILi8EEESI_EEENS5_IJSI_SC_EEEEEEEvNS4_8identityENS4_23SM90_TMA_LOAD_MULTICASTES1B_vS1C_EENS_8epilogue10collective6detail29Sm90TmaWarpSpecializedAdapterINS1G_15DefaultEpilogueISK_SL_SL_NS1F_6thread17LinearCombinationISK_Li1EffLNS1K_9ScaleType4KindE0ELNS_15FloatRoundStyleE2ESK_EENS1_15EpilogueDefaultEEEEEvvEEEEvNT_6ParamsE,@"STO_CUDA_ENTRY STV_DEFAULT"
_ZN7cutlass13device_kernelINS_4gemm6kernel13GemmUniversalIN4cute5tupleIJiiiiEEENS1_10collective13CollectiveMmaINS1_37MainloopSm90TmaGmmaWarpSpecializedFP8ILi4ENS5_IJNS4_1CILi2EEENSA_ILi1EEESC_EEENS1_35KernelTmaWarpSpecializedCooperativeEEENS5_IJNSA_ILi256EEENSA_ILi128EEENSA_ILi64EEEEEENS_12float_e4m3_tENS5_IJlSC_lEEESK_SL_NS4_8TiledMMAINS4_8MMA_AtomIJNS4_4SM904GMMA31MMA_64x128x32_F32E4M3E4M3_SS_TNILNSP_7ScaleInE1ELSR_1EEEEEENS4_6LayoutISD_NS5_IJSC_NSA_ILi0EEESV_EEEEENS5_IJNS4_10UnderscoreESY_SY_EEEEENS4_13SM90_TMA_LOADENS4_14ComposedLayoutINS4_7SwizzleILi2ELi4ELi3EEENS4_18smem_ptr_flag_bitsILi8EEENSU_INS5_IJNSA_ILi8EEESI_EEENS5_IJSI_SC_EEEEEEEvNS4_8identityENS4_23SM90_TMA_LOAD_MULTICASTES1B_vS1C_EENS_8epilogue10collective6detail29Sm90TmaWarpSpecializedAdapterINS1G_15DefaultEpilogueISK_SL_SL_NS1F_6thread17LinearCombinationISK_Li1EffLNS1K_9ScaleType4KindE0ELNS_15FloatRoundStyleE2ESK_EENS1_15EpilogueDefaultEEEEEvvEEEEvNT_6ParamsE:
[----:B------:R-:W0:Y:S02]  /*0000*/  LDC R1, c[0x0][0x28] ;  /* 0x00000a00ff017b82 */ /* 0x000e240000000800 */
[----:B0-----:R-:W-:Y:S01]  /*0010*/  VIADD R1, R1, 0xfffffef8 ;  /* 0xfffffef801017836 */ /* 0x001fe20000000000 */
[----:B------:R-:W0:Y:S01]  /*0020*/  S2R R4, SR_TID.X ;  /* 0x0000000000047919 */ /* 0x000e220000002100 */
[----:B------:R-:W-:Y:S01]  /*0030*/  ELECT P0, URZ, PT ;  /* 0x00000000003f782f */ /* 0x000fe20003800000 */
[----:B------:R-:W-:Y:S01]  /*0040*/  BSSY B0, `(.L_x_0) ;  /* 0x0000015000007945 */ /* 0x000fe20003800000 */
[--C-:B0-----:R-:W-:Y:S02]  /*0050*/  SHF.R.U32.HI R0, RZ, 0x5, R4.reuse ;  /* 0x00000005ff007819 */ /* 0x101fe40000011604 */
[----:B------:R-:W-:-:S03]  /*0060*/  SHF.R.U32.HI R2, RZ, 0x7, R4 ;  /* 0x00000007ff027819 */ /* 0x000fc60000011604 */
[----:B------:R-:W0:Y:S04]  /*0070*/  SHFL.IDX PT, R3, R0, RZ, 0x1f ;  /* 0x00001fff00037589 */ /* 0x000e2800000e0000 */
[----:B------:R-:W1:Y:S01]  /*0080*/  SHFL.IDX PT, R2, R2, RZ, 0x1f ;  /* 0x00001fff02027589 */ /* 0x000e6200000e0000 */
[----:B0-----:R-:W-:Y:S02]  /*0090*/  R2UR UR4, R3 ;  /* 0x00000000030472ca */ /* 0x001fe400000e0000 */
[----:B-1----:R-:W-:-:S11]  /*00a0*/  R2UR UR6, R2 ;  /* 0x00000000020672ca */ /* 0x002fd600000e0000 */
[----:B------:R-:W-:Y:S02]  /*00b0*/  USHF.R.S32.HI UR5, URZ, 0x1f, UR4 ;  /* 0x0000001f3f057899 */ /* 0x000fe40008011404 */
[----:B------:R-:W-:Y:S02]  /*00c0*/  ISETP.NE.OR P0, PT, RZ, UR4, !P0 ;  /* 0x00000004ff007c0c */ /* 0x000fe4000c705670 */
[----:B------:R-:W-:-:S04]  /*00d0*/  ULEA.HI UR5, UR5, UR4, URZ, 0x2 ;  /* 0x0000000405057291 */ /* 0x000fc8000f8f103f */
[----:B------:R-:W-:-:S04]  /*00e0*/  ULOP3.LUT UR5, UR5, 0xfffffffc, URZ, 0xc0, !UPT ;  /* 0xfffffffc05057892 */ /* 0x000fc8000f8ec03f */
[----:B------:R-:W-:-:S03]  /*00f0*/  UIADD3 UR8, UR4, -UR5, URZ ;  /* 0x8000000504087290 */ /* 0x000fc6000fffe03f */
[----:B------:R-:W-:Y:S09]  /*0100*/  @P0 BRA `(.L_x_1) ;  /* 0x0000000000200947 */ /* 0x000ff20003800000 */
[----:B------:R-:W-:Y:S02]  /*0110*/  ULDC.64 UR4, c[0x0][0x198] ;  /* 0x0000660000047ab9 */ /* 0x000fe40000000a00 */
[----:B------:R-:W-:Y:S02]  /*0120*/  UIADD3 UR10, UP0, UR4, 0xf0, URZ ;  /* 0x000000f0040a7890 */ /* 0x000fe4000ff1e03f */
[----:B------:R-:W-:Y:S02]  /*0130*/  UIADD3 UR4, UP1, UR4, 0x1f0, URZ ;  /* 0x000001f004047890 */ /* 0x000fe4000ff3e03f */
[----:B------:R-:W-:Y:S02]  /*0140*/  UIADD3.X UR11, URZ, UR5, URZ, UP0, !UPT ;  /* 0x000000053f0b7290 */ /* 0x000fe400087fe43f */
[----:B------:R-:W-:-:S07]  /*0150*/  UIADD3.X UR5, URZ, UR5, URZ, UP1, !UPT ;  /* 0x000000053f057290 */ /* 0x000fce0008ffe43f */
[----:B------:R0:W-:Y:S02]  /*0160*/  UTMACCTL.PF [UR10] ;  /* 0x000000000a0079b9 */ /* 0x0001e40008040000 */
[----:B------:R0:W-:Y:S02]  /*0170*/  UTMACCTL.PF [UR4] ;  /* 0x00000000040079b9 */ /* 0x0001e40008040000 */
[----:B0-----:R-:W-:Y:S01]  /*0180*/  NOP ;  /* 0x0000000000007918 */ /* 0x001fe20000000000 */
.L_x_1:
[----:B------:R-:W-:Y:S05]  /*0190*/  BSYNC B0 ;  /* 0x0000000000007941 */ /* 0x000fea0003800000 */
.L_x_0:
[----:B------:R-:W0:Y:S01]  /*01a0*/  SHFL.IDX PT, R3, R0, RZ, 0x1f ;  /* 0x00001fff00037589 */ /* 0x000e2200000e0000 */
[----:B------:R-:W-:Y:S01]  /*01b0*/  UISETP.NE.AND UP0, UPT, UR8, 0x3, UPT ;  /* 0x000000030800788c */ /* 0x000fe2000bf05270 */
[----:B------:R-:W-:Y:S01]  /*01c0*/  ISETP.NE.AND P1, PT, RZ, UR6, PT ;  /* 0x00000006ff007c0c */ /* 0x000fe2000bf25270 */
[----:B------:R-:W-:Y:S02]  /*01d0*/  UIADD3 UR10, UR6, -0x1, URZ ;  /* 0xffffffff060a7890 */ /* 0x000fe4000fffe03f */
[----:B------:R-:W-:Y:S02]  /*01e0*/  UISETP.EQ.OR UP0, UPT, UR8, URZ, !UP0 ;  /* 0x0000003f0800728c */ /* 0x000fe4000c702670 */
[----:B------:R-:W-:Y:S02]  /*01f0*/  UISETP.GE.U32.AND UP1, UPT, UR10, 0x2, UPT ;  /* 0x000000020a00788c */ /* 0x000fe4000bf26070 */
[----:B------:R-:W-:-:S04]  /*0200*/  UISETP.EQ.AND UP0, UPT, UR6, URZ, UP0 ;  /* 0x0000003f0600728c */ /* 0x000fc80008702270 */
[----:B------:R-:W-:-:S04]  /*0210*/  USEL UR13, URZ, 0x1, !UP0 ;  /* 0x000000013f0d7887 */ /* 0x000fc8000c000000 */
[----:B------:R-:W-:Y:S01]  /*0220*/  USEL UR13, UR13, 0x2, UP1 ;  /* 0x000000020d0d7887 */ /* 0x000fe20008800000 */
[----:B0-----:R-:W-:-:S13]  /*0230*/  ISETP.NE.AND P0, PT, R3, RZ, PT ;  /* 0x000000ff0300720c */ /* 0x001fda0003f05270 */
[----:B------:R-:W-:Y:S05]  /*0240*/  @P0 BRA `(.L_x_2) ;  /* 0x0000000000580947 */ /* 0x000fea0003800000 */
[----:B------:R-:W0:Y:S01]  /*0250*/  S2UR UR9, SR_CgaCtaId ;  /* 0x00000000000979c3 */ /* 0x000e220000008800 */
[----:B------:R-:W-:Y:S01]  /*0260*/  UMOV UR4, 0x400 ;  /* 0x0000040000047882 */ /* 0x000fe20000000000 */
[----:B------:R-:W-:Y:S01]  /*0270*/  UMOV UR5, 0x1 ;  /* 0x0000000100057882 */ /* 0x000fe20000000000 */
[----:B------:R-:W-:Y:S01]  /*0280*/  UMOV UR6, 0x4 ;  /* 0x0000000400067882 */ /* 0x000fe20000000000 */
[----:B------:R-:W-:Y:S01]  /*0290*/  ELECT P0, URZ, PT ;  /* 0x00000000003f782f */ /* 0x000fe20003800000 */
[----:B------:R-:W-:-:S04]  /*02a0*/  UIADD3 UR6, -UR6, 0x100000, URZ ;  /* 0x0010000006067890 */ /* 0x000fc8000fffe13f */
[----:B------:R-:W-:Y:S02]  /*02b0*/  USHF.L.U32 UR7, UR6, 0xb, URZ ;  /* 0x0000000b06077899 */ /* 0x000fe4000800063f */
[----:B------:R-:W-:Y:S02]  /*02c0*/  USHF.L.U32 UR6, UR6, 0x1, URZ ;  /* 0x0000000106067899 */ /* 0x000fe4000800063f */
[----:B0-----:R-:W-:Y:S02]  /*02d0*/  ULEA UR9, UR9, UR4, 0x18 ;  /* 0x0000000409097291 */ /* 0x001fe4000f8ec03f */
[----:B------:R-:W-:-:S04]  /*02e0*/  UIADD3 UR4, -UR5, 0x100000, URZ ;  /* 0x0010000005047890 */ /* 0x000fc8000fffe13f */
[----:B------:R-:W-:Y:S02]  /*02f0*/  USHF.L.U32 UR5, UR4, 0xb, URZ ;  /* 0x0000000b04057899 */ /* 0x000fe4000800063f */
[----:B------:R-:W-:Y:S01]  /*0300*/  USHF.L.U32 UR4, UR4, 0x1, URZ ;  /* 0x0000000104047899 */ /* 0x000fe2000800063f */
[----:B------:R-:W0:Y:S11]  /*0310*/  FENCE.VIEW.ASYNC.S ;  /* 0x00000000000073c6 */ /* 0x000e360000000000 */
[----:B0-----:R0:W1:Y:S01]  /*0320*/  SYNCS.EXCH.64 URZ, [UR9], UR4 ;  /* 0x00000004093f75b2 */ /* 0x0010620008000100 */
[----:B------:R0:W2:Y:S01]  /*0330*/  SYNCS.EXCH.64 URZ, [UR9+0x20], UR6 ;  /* 0x00002006093f75b2 */ /* 0x0000a20008000100 */
[----:B------:R0:W3:Y:S01]  /*0340*/  SYNCS.EXCH.64 URZ, [UR9+0x8], UR4 ;  /* 0x00000804093f75b2 */ /* 0x0000e20008000100 */
[----:B------:R0:W4:Y:S01]  /*0350*/  SYNCS.EXCH.64 URZ, [UR9+0x28], UR6 ;  /* 0x00002806093f75b2 */ /* 0x0001220008000100 */
[----:B------:R0:W0:Y:S01]  /*0360*/  SYNCS.EXCH.64 URZ, [UR9+0x10], UR4 ;  /* 0x00001004093f75b2 */ /* 0x0000220008000100 */
[----:B------:R0:W0:Y:S01]  /*0370*/  SYNCS.EXCH.64 URZ, [UR9+0x30], UR6 ;  /* 0x00003006093f75b2 */ /* 0x0000220008000100 */
[----:B------:R0:W0:Y:S01]  /*0380*/  SYNCS.EXCH.64 URZ, [UR9+0x18], UR4 ;  /* 0x00001804093f75b2 */ /* 0x0000220008000100 */
[----:B------:R0:W0:Y:S01]  /*0390*/  SYNCS.EXCH.64 URZ, [UR9+0x38], UR6 ;  /* 0x00003806093f75b2 */ /* 0x0000220008000100 */
[----:B------:R-:W-:Y:S01]  /*03a0*/  NOP ;  /* 0x0000000000007918 */ /* 0x000fe20000000000 */
.L_x_2:
[----:B------:R-:W-:Y:S01]  /*03b0*/  SHF.R.S32.HI R2, RZ, 0x1f, R4 ;  /* 0x0000001fff027819 */ /* 0x000fe20000011404 */
[----:B------:R-:W5:Y:S01]  /*03c0*/  SHFL.IDX PT, R0, R0, RZ, 0x1f ;  /* 0x00001fff00007589 */ /* 0x000f6200000e0000 */
[----:B0-----:R-:W0:Y:S01]  /*03d0*/  S2UR UR9, SR_CTAID.X ;  /* 0x00000000000979c3 */ /* 0x001e220000002500 */
[----:B------:R-:W-:Y:S02]  /*03e0*/  ELECT P0, URZ, PT ;  /* 0x00000000003f782f */ /* 0x000fe40003800000 */
[----:B------:R-:W-:Y:S01]  /*03f0*/  LEA.HI R2, R2, R4, RZ, 0x7 ;  /* 0x0000000402027211 */ /* 0x000fe200078f38ff */
[----:B------:R-:W-:Y:S01]  /*0400*/  ULDC UR4, c[0x0][0x150] ;  /* 0x0000540000047ab9 */ /* 0x000fe20000000800 */
[----:B------:R-:W-:Y:S01]  /*0410*/  SHF.R.S32.HI R6, RZ, 0x1f, R3 ;  /* 0x0000001fff067819 */ /* 0x000fe20000011403 */
[----:B------:R-:W-:Y:S01]  /*0420*/  NOP ;  /* 0x0000000000007918 */ /* 0x000fe20000000000 */
[----:B------:R-:W-:Y:S01]  /*0430*/  LOP3.LUT R2, R2, 0xffffff80, RZ, 0xc0, !PT ;  /* 0xffffff8002027812 */ /* 0x000fe200078ec0ff */
[----:B------:R-:W-:Y:S01]  /*0440*/  NOP ;  /* 0x0000000000007918 */ /* 0x000fe20000000000 */
[----:B------:R-:W-:Y:S01]  /*0450*/  LEA.HI R6, R6, R3, RZ, 0x2 ;  /* 0x0000000306067211 */ /* 0x000fe200078f10ff */
[----:B------:R-:W1:Y:S02]  /*0460*/  LDC R8, c[0x0][0x144] ;  /* 0x00005100ff087b82 */ /* 0x000e640000000800 */
[----:B------:R-:W-:Y:S01]  /*0470*/  IMAD.IADD R4, R4, 0x1, -R2 ;  /* 0x0000000104047824 */ /* 0x000fe200078e0a02 */
[----:B------:R-:W-:Y:S01]  /*0480*/  LOP3.LUT R6, R6, 0x3ffffffc, RZ, 0xc0, !PT ;  /* 0x3ffffffc06067812 */ /* 0x000fe200078ec0ff */
[----:B------:R-:W2:Y:S03]  /*0490*/  S2R R2, SR_CTAID.Y ;  /* 0x0000000000027919 */ /* 0x000ea60000002600 */
[----:B------:R-:W-:Y:S01]  /*04a0*/  SHF.R.S32.HI R5, RZ, 0x1f, R4 ;  /* 0x0000001fff057819 */ /* 0x000fe20000011404 */
[----:B------:R-:W-:Y:S01]  /*04b0*/  IMAD.IADD R6, R3, 0x1, -R6 ;  /* 0x0000000103067824 */ /* 0x000fe200078e0a06 */
[----:B------:R-:W3:Y:S02]  /*04c0*/  LDC R11, c[0x0][0x148] ;  /* 0x00005200ff0b7b82 */ /* 0x000ee40000000800 */
[----:B------:R-:W-:-:S02]  /*04d0*/  LEA.HI R5, R5, R4, RZ, 0x3 ;  /* 0x0000000405057211 */ /* 0x000fc400078f18ff */
[----:B-----5:R-:W-:Y:S02]  /*04e0*/  ISETP.NE.OR P0, PT, R0, RZ, !P0 ;  /* 0x000000ff0000720c */ /* 0x020fe40004705670 */
[--C-:B------:R-:W-:Y:S02]  /*04f0*/  SHF.R.S32.HI R0, RZ, 0x3, R5.reuse ;  /* 0x00000003ff007819 */ /* 0x100fe40000011405 */
[----:B------:R-:W-:Y:S02]  /*0500*/  SHF.R.S32.HI R5, RZ, 0x1f, R5 ;  /* 0x0000001fff057819 */ /* 0x000fe40000011405 */
[----:B0-----:R-:W-:Y:S02]  /*0510*/  I2FP.F32.U32 R7, UR9 ;  /* 0x0000000900077c45 */ /* 0x001fe40008201000 */
[----:B------:R-:W-:-:S03]  /*0520*/  LEA.HI R5, R5, R0, RZ, 0x2 ;  /* 0x0000000005057211 */ /* 0x000fc600078f10ff */
[----:B------:R-:W-:Y:S01]  /*0530*/  FMUL R7, R7, UR4 ;  /* 0x0000000407077c20 */ /* 0x000fe20008400000 */
[----:B------:R-:W-:Y:S01]  /*0540*/  LOP3.LUT R5, R5, 0xfffffffc, RZ, 0xc0, !PT ;  /* 0xfffffffc05057812 */ /* 0x000fe200078ec0ff */
[----:B------:R-:W-:Y:S01]  /*0550*/  VOTEU.ALL UP0, P0 ;  /* 0x00000000003f7886 */ /* 0x000fe20000000000 */
[----:B------:R-:W-:Y:S01]  /*0560*/  ULDC UR4, c[0x0][0x154] ;  /* 0x0000550000047ab9 */ /* 0x000fe20000000800 */
[----:B------:R-:W-:Y:S02]  /*0570*/  VOTEU.ALL UP1, P0 ;  /* 0x00000000003f7886 */ /* 0x000fe40000020000 */
[----:B------:R-:W0:Y:S01]  /*0580*/  F2I.U32.TRUNC.NTZ R7, R7 ;  /* 0x0000000700077305 */ /* 0x000e22000020f000 */
[----:B------:R-:W-:Y:S01]  /*0590*/  IMAD.IADD R5, R0, 0x1, -R5 ;  /* 0x0000000100057824 */ /* 0x000fe200078e0a05 */
[----:B------:R-:W5:Y:S01]  /*05a0*/  @!UP0 S2UR UR7, SR_CgaCtaId ;  /* 0x00000000000789c3 */ /* 0x000f620000008800 */
[----:B------:R-:W-:Y:S02]  /*05b0*/  @!UP0 UMOV UR6, 0x400 ;  /* 0x0000040000068882 */ /* 0x000fe40000000000 */
[----:B------:R-:W-:Y:S01]  /*05c0*/  IMAD R5, R6, 0x4, R5 ;  /* 0x0000000406057824 */ /* 0x000fe200078e0205 */
[----:B--2---:R-:W-:-:S04]  /*05d0*/  I2FP.F32.U32 R9, R2 ;  /* 0x0000000200097245 */ /* 0x004fc80000201000 */
[----:B------:R-:W-:Y:S01]  /*05e0*/  LEA.HI R0, R5, R5, RZ, 0x1 ;  /* 0x0000000505007211 */ /* 0x000fe200078f08ff */
[----:B------:R-:W-:Y:S01]  /*05f0*/  FMUL R9, R9, UR4 ;  /* 0x0000000409097c20 */ /* 0x000fe20008400000 */
[----:B------:R-:W-:Y:S02]  /*0600*/  UMOV UR4, 0x20 ;  /* 0x0000002000047882 */ /* 0x000fe40000000000 */
[----:B------:R-:W-:Y:S01]  /*0610*/  LOP3.LUT R6, R0, 0xfffffffe, RZ, 0xc0, !PT ;  /* 0xfffffffe00067812 */ /* 0x000fe200078ec0ff */
[----:B0-----:R-:W-:Y:S01]  /*0620*/  IMAD.MOV R13, RZ, RZ, -R7 ;  /* 0x000000ffff0d7224 */ /* 0x001fe200078e0a07 */
[----:B------:R-:W-:-:S04]  /*0630*/  @!UP0 UIADD3 UR4, -UR4, 0x100000, URZ ;  /* 0x0010000004048890 */ /* 0x000fc8000fffe13f */
[----:B------:R-:W-:Y:S02]  /*0640*/  @!UP0 USHF.L.U32 UR5, UR4, 0xb, URZ ;  /* 0x0000000b04058899 */ /* 0x000fe4000800063f */
[----:B------:R-:W-:Y:S01]  /*0650*/  @!UP0 USHF.L.U32 UR4, UR4, 0x1, URZ ;  /* 0x0000000104048899 */ /* 0x000fe2000800063f */
[----:B------:R-:W0:Y:S01]  /*0660*/  F2I.U32.TRUNC.NTZ R9, R9 ;  /* 0x0000000900097305 */ /* 0x000e22000020f000 */
[----:B-1----:R-:W-:Y:S02]  /*0670*/  IMAD R0, R8, R13, UR9 ;  /* 0x0000000908007e24 */ /* 0x002fe4000f8e020d */
[C---:B------:R-:W-:Y:S02]  /*0680*/  IMAD.IADD R7, R5.reuse, 0x1, -R6 ;  /* 0x0000000105077824 */ /* 0x040fe400078e0a06 */
[----:B------:R-:W-:-:S03]  /*0690*/  IMAD.SHL.U32 R6, R5, 0x4, RZ ;  /* 0x0000000405067824 */ /* 0x000fc600078e00ff */
[----:B------:R-:W-:Y:S01]  /*06a0*/  ISETP.NE.AND P2, PT, R7, R0, PT ;  /* 0x000000000700720c */ /* 0x000fe20003f45270 */
[----:B-----5:R-:W-:Y:S01]  /*06b0*/  @!UP0 ULEA UR6, UR7, UR6, 0x18 ;  /* 0x0000000607068291 */ /* 0x020fe2000f8ec03f */
[----:B------:R-:W-:Y:S01]  /*06c0*/  LOP3.LUT R10, R5, 0xc, R6, 0x78, !PT ;  /* 0x0000000c050a7812 */ /* 0x000fe200078e7806 */
[----:B------:R-:W1:Y:S01]  /*06d0*/  LDC R7, c[0x0][0x140] ;  /* 0x00005000ff077b82 */ /* 0x000e620000000800 */
[----:B------:R-:W-:Y:S01]  /*06e0*/  VOTEU.ALL UP0, P0 ;  /* 0x00000000003f7886 */ /* 0x000fe20000000000 */
[----:B------:R-:W-:Y:S01]  /*06f0*/  LOP3.LUT P0, RZ, R4, 0x7, RZ, 0xc0, !PT ;  /* 0x0000000704ff7812 */ /* 0x000fe2000780c0ff */
[----:B0-----:R-:W-:Y:S01]  /*0700*/  IMAD.MOV R12, RZ, RZ, -R9 ;  /* 0x000000ffff0c7224 */ /* 0x001fe200078e0a09 */
[----:B------:R0:W-:Y:S01]  /*0710*/  STL [R1+0x7c], R10 ;  /* 0x00007c0a01007387 */ /* 0x0001e20000100800 */
[----:B------:R-:W-:Y:S01]  /*0720*/  IMAD.MOV.U32 R4, RZ, RZ, 0x1 ;  /* 0x00000001ff047424 */ /* 0x000fe200078e00ff */
[----:B------:R-:W-:Y:S01]  /*0730*/  ISETP.LT.U32.AND P0, PT, R10, 0x2, !P0 ;  /* 0x000000020a00780c */ /* 0x000fe20004701070 */
[----:B---3--:R-:W-:-:S03]  /*0740*/  IMAD R6, R11, R12, R2 ;  /* 0x0000000c0b067224 */ /* 0x008fc600078e0202 */
[----:B------:R-:W-:Y:S01]  /*0750*/  @P2 LEA.HI R5, R10, R10, RZ, 0x1 ;  /* 0x0000000a0a052211 */ /* 0x000fe200078f08ff */
[----:B------:R-:W2:Y:S02]  /*0760*/  FENCE.VIEW.ASYNC.S ;  /* 0x00000000000073c6 */ /* 0x000ea40000000000 */
[----:B--2---:R0:W2:Y:S01]  /*0770*/  @!UP0 SYNCS.EXCH.64 URZ, [UR6+0x50], UR4 ;  /* 0x00005004063f85b2 */ /* 0x0040a20008000100 */
[----:B------:R-:W-:-:S04]  /*0780*/  @P2 SHF.R.S32.HI R5, RZ, 0x1, R5 ;  /* 0x00000001ff052819 */ /* 0x000fc80000011405 */
[----:B------:R-:W-:Y:S02]  /*0790*/  @P2 ISETP.NE.AND P3, PT, R5, R6, PT ;  /* 0x000000060500220c */ /* 0x000fe40003f65270 */
[----:B------:R-:W-:Y:S02]  /*07a0*/  SEL R5, RZ, 0x1, !P0 ;  /* 0x00000001ff057807 */ /* 0x000fe40004000000 */
[----:B------:R-:W-:Y:S02]  /*07b0*/  @P2 SEL R4, RZ, 0x1, P3 ;  /* 0x00000001ff042807 */ /* 0x000fe40001800000 */
[----:B-1----:R-:W-:Y:S02]  /*07c0*/  ISETP.EQ.U32.AND P5, PT, R7, 0x1, PT ;  /* 0x000000010700780c */ /* 0x002fe40003fa2070 */
[----:B------:R-:W-:Y:S01]  /*07d0*/  LOP3.LUT R4, R4, R5, RZ, 0xc0, !PT ;  /* 0x0000000504047212 */ /* 0x000fe200078ec0ff */
[----:B------:R0:W1:Y:S01]  /*07e0*/  @!UP1 SYNCS.EXCH.64 URZ, [UR6+0x58], UR4 ;  /* 0x00005804063f95b2 */ /* 0x0000620008000100 */
[----:B------:R-:W-:-:S03]  /*07f0*/  NOP ;  /* 0x0000000000007918 */ /* 0x000fc60000000000 */
[----:B------:R0:W-:Y:S06]  /*0800*/  STL [R1+0x78], R4 ;  /* 0x0000780401007387 */ /* 0x0001ec0000100800 */
[----:B--2---:R-:W-:Y:S05]  /*0810*/  @!P5 BRA `(.L_x_3) ;  /* 0x000000000008d947 */ /* 0x004fea0003800000 */
[----:B-1--4-:R-:W-:Y:S01]  /*0820*/  UCGABAR_ARV ;  /* 0x00000000000079c7 */ /* 0x012fe20008000000 */
[----:B------:R-:W-:Y:S05]  /*0830*/  BRA `(.L_x_4) ;  /* 0x0000000000047947 */ /* 0x000fea0003800000 */
.L_x_3:
[----:B-1--4-:R-:W-:Y:S01]  /*0840*/  NOP ;  /* 0x0000000000007918 */ /* 0x012fe20000000000 */
.L_x_4:
[----:B------:R-:W1:Y:S01]  /*0850*/  LDC R3, c[0x0][0x65c] ;  /* 0x00019700ff037b82 */ /* 0x000e620000000800 */
[----:B0-----:R-:W-:Y:S02]  /*0860*/  IMAD.U32 R4, RZ, RZ, UR9 ;  /* 0x00000009ff047e24 */ /* 0x001fe4000f8e00ff */
[----:B------:R-:W-:Y:S01]  /*0870*/  IMAD.MOV.U32 R5, RZ, RZ, RZ ;  /* 0x000000ffff057224 */ /* 0x000fe200078e00ff */
[----:B-1----:R-:W-:-:S13]  /*0880*/  ISETP.NE.AND P4, PT, R3, 0x1, PT ;  /* 0x000000010300780c */ /* 0x002fda0003f85270 */
[----:B------:R-:W0:Y:S01]  /*0890*/  @P4 LDC R7, c[0x0][0x10] ;  /* 0x00000400ff074b82 */ /* 0x000e220000000800 */
[----:B------:R-:W-:Y:S02]  /*08a0*/  @P4 IMAD.MOV.U32 R3, RZ, RZ, RZ ;  /* 0x000000ffff034224 */ /* 0x000fe400078e00ff */
[----:B------:R-:W-:-:S05]  /*08b0*/  @P4 IMAD.MOV.U32 R13, RZ, RZ, RZ ;  /* 0x000000ffff0d4224 */ /* 0x000fca00078e00ff */
[----:B------:R-:W1:Y:S01]  /*08c0*/  @!P4 LDC R9, c[0x0][0xc] ;  /* 0x00000300ff09cb82 */ /* 0x000e620000000800 */
[----:B0-----:R-:W-:-:S04]  /*08d0*/  @P4 IMAD.WIDE.U32 R6, R7, UR9, R2 ;  /* 0x0000000907064c25 */ /* 0x001fc8000f8e0002 */
[----:B------:R-:W-:Y:S02]  /*08e0*/  @P4 IMAD.MOV.U32 R19, RZ, RZ, R6 ;  /* 0x000000ffff134224 */ /* 0x000fe400078e0006 */
[----:B------:R-:W-:Y:S02]  /*08f0*/  @P4 IMAD.IADD R23, R7, 0x1, R13 ;  /* 0x0000000107174824 */ /* 0x000fe400078e020d */
[----:B-1----:R-:W-:-:S04]  /*0900*/  @!P4 IMAD.WIDE.U32 R4, R2, R9, R4 ;  /* 0x000000090204c225 */ /* 0x002fc800078e0004 */
[----:B------:R-:W-:Y:S02]  /*0910*/  @!P4 IMAD.MOV.U32 R19, RZ, RZ, R4 ;  /* 0x000000ffff13c224 */ /* 0x000fe400078e0004 */
[----:B------:R-:W-:-:S03]  /*0920*/  @!P4 IMAD.MOV.U32 R23, RZ, RZ, R5 ;  /* 0x000000ffff17c224 */ /* 0x000fc600078e0005 */
[----:B------:R0:W-:Y:S04]  /*0930*/  STL [R1+0x84], R19 ;  /* 0x0000841301007387 */ /* 0x0001e80000100800 */
[----:B------:R0:W-:Y:S01]  /*0940*/  STL [R1+0x80], R23 ;  /* 0x0000801701007387 */ /* 0x0001e20000100800 */
[----:B------:R-:W-:Y:S05]  /*0950*/  @!P5 BRA `(.L_x_5) ;  /* 0x00000000000cd947 */ /* 0x000fea0003800000 */
[----:B------:R-:W-:Y:S01]  /*0960*/  UCGABAR_WAIT ;  /* 0x0000000000007dc7 */ /* 0x000fe20008000000 */
[----:B------:R-:W-:Y:S01]  /*0970*/  CCTL.IVALL ;  /* 0x00000000ff00798f */ /* 0x000fe20002000000 */
[----:B------:R-:W-:Y:S05]  /*0980*/  BRA `(.L_x_6) ;  /* 0x0000000000047947 */ /* 0x000fea0003800000 */
.L_x_5:
[----:B------:R-:W-:Y:S06]  /*0990*/  BAR.SYNC.DEFER_BLOCKING 0x0 ;  /* 0x0000000000007b1d */ /* 0x000fec0000010000 */
.L_x_6:
[----:B------:R-:W-:Y:S05]  /*09a0*/  @!P1 BRA `(.L_x_7) ;  /* 0x000000e400449947 */ /* 0x000fea0003800000 */
[----:B------:R-:W-:-:S06]  /*09b0*/  UISETP.GT.U32.AND UP0, UPT, UR10, 0x1, UPT ;  /* 0x000000010a00788c */ /* 0x000fcc000bf04070 */
[----:B------:R-:W-:-:S13]  /*09c0*/  PLOP3.LUT P0, PT, PT, PT, UP0, 0x80, 0x0 ;  /* 0x000000000000781c */ /* 0x000fda0003f0f008 */
[----:B------:R-:W-:Y:S05]  /*09d0*/  @P0 EXIT ;  /* 0x000000000000094d */ /* 0x000fea0003800000 */
[----:B------:R-:W-:Y:S01]  /*09e0*/  IMAD.MOV.U32 R6, RZ, RZ, -0x1 ;  /* 0xffffffffff067424 */ /* 0x000fe200078e00ff */
[----:B------:R-:W-:Y:S01]  /*09f0*/  ULDC.64 UR4, c[0x0][0x650] ;  /* 0x0001940000047ab9 */ /* 0x000fe20000000a00 */
[----:B------:R-:W-:Y:S01]  /*0a00*/  IMAD.MOV.U32 R5, RZ, RZ, -0x1 ;  /* 0xffffffffff057424 */ /* 0x000fe200078e00ff */
[----:B------:R-:W-:Y:S01]  /*0a10*/  ISETP.GE.U32.AND P0, PT, R19, UR4, PT ;  /* 0x0000000413007c0c */ /* 0x000fe2000bf06070 */
[----:B------:R-:W-:Y:S01]  /*0a20*/  UMOV UR22, 0xffffffff ;  /* 0xffffffff00167882 */ /* 0x000fe20000000000 */
[----:B------:R1:W-:Y:S01]  /*0a30*/  STL [R1+0x8c], R6 ;  /* 0x00008c0601007387 */ /* 0x0003e20000100800 */
[----:B------:R-:W-:Y:S02]  /*0a40*/  PRMT R4, RZ, 0x7610, R4 ;  /* 0x00007610ff047816 */ /* 0x000fe40000000004 */
[----:B------:R-:W-:Y:S01]  /*0a50*/  ISETP.GE.U32.AND.EX P0, PT, R23, UR5, PT, P0 ;  /* 0x0000000517007c0c */ /* 0x000fe2000bf06100 */
[----:B------:R1:W-:-:S12]  /*0a60*/  STL [R1+0x88], R5 ;  /* 0x0000880501007387 */ /* 0x0003d80000100800 */
[----:B-1----:R-:W-:Y:S05]  /*0a70*/  @P0 BRA `(.L_x_8) ;  /* 0x0000000400380947 */ /* 0x002fea0003800000 */
[----:B------:R-:W1:Y:S01]  /*0a80*/  LDC.64 R14, c[0x0][0x628] ;  /* 0x00018a00ff0e7b82 */ /* 0x000e620000000a00 */
[----:B------:R-:W-:Y:S02]  /*0a90*/  IMAD.MOV.U32 R4, RZ, RZ, R19 ;  /* 0x000000ffff047224 */ /* 0x000fe400078e0013 */
[----:B------:R-:W-:-:S05]  /*0aa0*/  IMAD.MOV.U32 R5, RZ, RZ, R23 ;  /* 0x000000ffff057224 */ /* 0x000fca00078e0017 */
[----:B------:R-:W2:Y:S08]  /*0ab0*/  LDC R10, c[0x0][0x630] ;  /* 0x00018c00ff0a7b82 */ /* 0x000eb00000000800 */
[----:B------:R-:W3:Y:S01]  /*0ac0*/  LDC.64 R16, c[0x0][0x620] ;  /* 0x00018800ff107b82 */ /* 0x000ee20000000a00 */
[----:B-1----:R-:W-:-:S04]  /*0ad0*/  ISETP.NE.U32.AND P0, PT, R14, RZ, PT ;  /* 0x000000ff0e00720c */ /* 0x002fc80003f05070 */
[----:B------:R-:W-:-:S13]  /*0ae0*/  ISETP.NE.AND.EX P0, PT, R15, RZ, PT, P0 ;  /* 0x000000ff0f00720c */ /* 0x000fda0003f05300 */
[----:B--23--:R-:W-:Y:S05]  /*0af0*/  @!P0 BRA `(.L_x_9) ;  /* 0x0000000000288947 */ /* 0x00cfea0003800000 */
[----:B------:R-:W1:Y:S02]  /*0b00*/  LDC R9, c[0x0][0x634] ;  /* 0x00018d00ff097b82 */ /* 0x000e640000000800 */
[----:B-1----:R-:W-:-:S05]  /*0b10*/  IADD3 R9, P0, R19, R9, RZ ;  /* 0x0000000913097210 */ /* 0x002fca0007f1e0ff */
[----:B------:R-:W-:-:S04]  /*0b20*/  IMAD.X R13, RZ, RZ, R23, P0 ;  /* 0x000000ffff0d7224 */ /* 0x000fc800000e0617 */
[----:B------:R-:W-:-:S04]  /*0b30*/  IMAD.WIDE.U32 R4, R13, R14, RZ ;  /* 0x0000000e0d047225 */ /* 0x000fc800078e00ff */
[----:B------:R-:W-:-:S04]  /*0b40*/  IMAD.WIDE.U32 R6, P0, R9, R15, R4 ;  /* 0x0000000f09067225 */ /* 0x000fc80007800004 */
[----:B------:R-:W-:-:S04]  /*0b50*/  IMAD.WIDE.U32 R4, R9, R14, RZ ;  /* 0x0000000e09047225 */ /* 0x000fc800078e00ff */
[----:B------:R-:W-:Y:S01]  /*0b60*/  IMAD.X R9, RZ, RZ, RZ, P0 ;  /* 0x000000ffff097224 */ /* 0x000fe200000e06ff */
[----:B------:R-:W-:Y:S01]  /*0b70*/  IADD3 RZ, P0, R5, R6, RZ ;  /* 0x0000000605ff7210 */ /* 0x000fe20007f1e0ff */
[----:B------:R-:W-:-:S04]  /*0b80*/  IMAD.MOV.U32 R8, RZ, RZ, R7 ;  /* 0x000000ffff087224 */ /* 0x000fc800078e0007 */
[----:B------:R-:W-:-:S08]  /*0b90*/  IMAD.WIDE.U32.X R4, R13, R15, R8, P0 ;  /* 0x0000000f0d047225 */ /* 0x000fd000000e0408 */
.L_x_9:
[----:B------:R-:W1:Y:S01]  /*0ba0*/  LDC.64 R20, c[0x0][0x640] ;  /* 0x00019000ff147b82 */ /* 0x000e620000000a00 */
[-C--:B------:R-:W-:Y:S01]  /*0bb0*/  SHF.R.U64 R22, R4, R10.reuse, R5 ;  /* 0x0000000a04167219 */ /* 0x080fe20000001205 */
[----:B------:R-:W-:Y:S01]  /*0bc0*/  IMAD.MOV.U32 R4, RZ, RZ, R19 ;  /* 0x000000ffff047224 */ /* 0x000fe200078e0013 */
[----:B------:R-:W-:Y:S01]  /*0bd0*/  SHF.R.U32.HI R3, RZ, R10, R5 ;  /* 0x0000000aff037219 */ /* 0x000fe20000011605 */
[----:B------:R-:W-:Y:S01]  /*0be0*/  IMAD.MOV.U32 R5, RZ, RZ, R23 ;  /* 0x000000ffff057224 */ /* 0x000fe200078e0017 */
[----:B------:R-:W-:Y:S01]  /*0bf0*/  IADD3 R7, P0, RZ, -R22, RZ ;  /* 0x80000016ff077210 */ /* 0x000fe20007f1e0ff */
[----:B0-----:R-:W-:Y:S02]  /*0c00*/  IMAD R23, R11, R12, R2 ;  /* 0x0000000c0b177224 */ /* 0x001fe400078e0202 */
[----:B------:R-:W0:Y:S01]  /*0c10*/  LDC R8, c[0x0][0x618] ;  /* 0x00018600ff087b82 */ /* 0x000e220000000800 */
[----:B------:R-:W-:Y:S02]  /*0c20*/  IMAD.MOV.U32 R11, RZ, RZ, 0x1 ;  /* 0x00000001ff0b7424 */ /* 0x000fe400078e00ff */
[----:B------:R-:W-:-:S02]  /*0c30*/  IMAD.X R3, RZ, RZ, ~R3, P0 ;  /* 0x000000ffff037224 */ /* 0x000fc400000e0e03 */
[----:B------:R-:W-:-:S03]  /*0c40*/  IMAD.WIDE.U32 R4, R7, R16, R4 ;  /* 0x0000001007047225 */ /* 0x000fc600078e0004 */
[----:B------:R-:W2:Y:S01]  /*0c50*/  LDC R14, c[0x0][0x608] ;  /* 0x00018200ff0e7b82 */ /* 0x000ea20000000800 */
[----:B------:R-:W-:-:S04]  /*0c60*/  IMAD R6, R3, R16, RZ ;  /* 0x0000001003067224 */ /* 0x000fc800078e02ff */
[----:B------:R-:W-:-:S03]  /*0c70*/  IMAD R3, R7, R17, R6 ;  /* 0x0000001107037224 */ /* 0x000fc600078e0206 */
[----:B------:R-:W3:Y:S01]  /*0c80*/  LDC R18, c[0x0][0x658] ;  /* 0x00019600ff127b82 */ /* 0x000ee20000000800 */
[----:B------:R-:W-:Y:S01]  /*0c90*/  IMAD.IADD R3, R5, 0x1, R3 ;  /* 0x0000000105037824 */ /* 0x000fe200078e0203 */
[----:B-1----:R-:W-:Y:S01]  /*0ca0*/  ISETP.NE.U32.AND P0, PT, R20, RZ, PT ;  /* 0x000000ff1400720c */ /* 0x002fe20003f05070 */
[----:B------:R-:W-:-:S03]  /*0cb0*/  IMAD.MOV.U32 R5, RZ, RZ, -0x1 ;  /* 0xffffffffff057424 */ /* 0x000fc600078e00ff */
[----:B------:R-:W-:Y:S02]  /*0cc0*/  ISETP.NE.AND.EX P0, PT, R21, RZ, PT, P0 ;  /* 0x000000ff1500720c */ /* 0x000fe40003f05300 */
[----:B------:R-:W1:Y:S01]  /*0cd0*/  LDC R13, c[0x0][0x600] ;  /* 0x00018000ff0d7b82 */ /* 0x000e620000000800 */
[-CC-:B0-----:R-:W-:Y:S02]  /*0ce0*/  SHF.R.U64 R10, R4, R8.reuse, R3.reuse ;  /* 0x00000008040a7219 */ /* 0x181fe40000001203 */
[----:B------:R-:W-:-:S05]  /*0cf0*/  SHF.R.U32.HI R3, RZ, R8, R3 ;  /* 0x00000008ff037219 */ /* 0x000fca0000011603 */
[----:B------:R-:W0:Y:S01]  /*0d00*/  LDC R15, c[0x0][0x648] ;  /* 0x00019200ff0f7b82 */ /* 0x000e220000000800 */
[-CC-:B--2---:R-:W-:Y:S02]  /*0d10*/  SHF.R.U64 R19, R10, R14.reuse, R3.reuse ;  /* 0x0000000e0a137219 */ /* 0x184fe40000001203 */
[----:B------:R-:W-:-:S05]  /*0d20*/  SHF.R.U32.HI R3, RZ, R14, R3 ;  /* 0x0000000eff037219 */ /* 0x000fca0000011603 */
[----:B------:R-:W2:Y:S01]  /*0d30*/  LDC R17, c[0x0][0x638] ;  /* 0x00018e00ff117b82 */ /* 0x000ea20000000800 */
[-C--:B---3--:R-:W-:Y:S02]  /*0d40*/  SHF.L.U32 R2, R5, R18.reuse, RZ ;  /* 0x0000001205027219 */ /* 0x088fe400000006ff */
[--C-:B------:R-:W-:Y:S02]  /*0d50*/  SHF.R.U64 R12, R19, R18, R3.reuse ;  /* 0x00000012130c7219 */ /* 0x100fe40000001203 */
[----:B------:R-:W-:Y:S02]  /*0d60*/  LOP3.LUT R8, RZ, R2, RZ, 0x33, !PT ;  /* 0x00000002ff087212 */ /* 0x000fe400078e33ff */
[----:B------:R-:W-:Y:S01]  /*0d70*/  SHF.R.U32.HI R3, RZ, R18, R3 ;  /* 0x00000012ff037219 */ /* 0x000fe20000011603 */
[----:B------:R-:W3:Y:S01]  /*0d80*/  LDC R16, c[0x0][0x610] ;  /* 0x00018400ff107b82 */ /* 0x000ee20000000800 */
[----:B------:R-:W-:Y:S01]  /*0d90*/  IMAD.MOV.U32 R2, RZ, RZ, R12 ;  /* 0x000000ffff027224 */ /* 0x000fe200078e000c */
[----:B------:R-:W-:Y:S06]  /*0da0*/  @!P0 BRA `(.L_x_10) ;  /* 0x0000000000288947 */ /* 0x000fec0003800000 */
[----:B------:R-:W4:Y:S02]  /*0db0*/  LDC R7, c[0x0][0x64c] ;  /* 0x00019300ff077b82 */ /* 0x000f240000000800 */
[----:B----4-:R-:W-:-:S05]  /*0dc0*/  IADD3 R7, P0, R12, R7, RZ ;  /* 0x000000070c077210 */ /* 0x010fca0007f1e0ff */
        /* <DEDUP_REMOVED lines=8> */
.L_x_10:
[----:B0-----:R-:W-:Y:S01]  /*0e50*/  SHF.R.U64 R4, R2, R15, R3 ;  /* 0x0000000f02047219 */ /* 0x001fe20000001203 */
[----:B-1----:R-:W-:Y:S01]  /*0e60*/  VIADD R5, R13, 0xffffffff ;  /* 0xffffffff0d057836 */ /* 0x002fe20000000000 */
[----:B------:R-:W-:Y:S02]  /*0e70*/  SHF.L.U32 R2, R11, R18, RZ ;  /* 0x000000120b027219 */ /* 0x000fe400000006ff */
[----:B------:R-:W-:Y:S01]  /*0e80*/  LOP3.LUT R3, R19, R8, RZ, 0xc0, !PT ;  /* 0x0000000813037212 */ /* 0x000fe200078ec0ff */
[----:B------:R-:W-:Y:S01]  /*0e90*/  IMAD.MOV R6, RZ, RZ, -R4 ;  /* 0x000000ffff067224 */ /* 0x000fe200078e0a04 */
[----:B------:R-:W-:Y:S02]  /*0ea0*/  SEL R0, R0, R23, !P4 ;  /* 0x0000001700007207 */ /* 0x000fe40006000000 */
[----:B------:R-:W-:Y:S01]  /*0eb0*/  LOP3.LUT R5, R10, R5, RZ, 0xc0, !PT ;  /* 0x000000050a057212 */ /* 0x000fe200078ec0ff */
[----:B------:R-:W-:Y:S01]  /*0ec0*/  IMAD R3, R2, R4, R3 ;  /* 0x0000000402037224 */ /* 0x000fe200078e0203 */
[----:B------:R-:W-:Y:S01]  /*0ed0*/  R2UR UR22, R22 ;  /* 0x00000000161672ca */ /* 0x000fe200000e0000 */
[----:B--2---:R-:W-:-:S02]  /*0ee0*/  IMAD R2, R6, R17, R12 ;  /* 0x0000001106027224 */ /* 0x004fc400078e020c */
[----:B---3--:R-:W-:Y:S02]  /*0ef0*/  IMAD R0, R3, R16, R0 ;  /* 0x0000001003007224 */ /* 0x008fe400078e0200 */
[----:B------:R-:W-:Y:S02]  /*0f00*/  IMAD R3, R2, R13, R5 ;  /* 0x0000000d02037224 */ /* 0x000fe400078e0205 */
[----:B------:R-:W-:-:S03]  /*0f10*/  IMAD.MOV.U32 R4, RZ, RZ, 0x1 ;  /* 0x00000001ff047424 */ /* 0x000fc600078e00ff */
[----:B------:R-:W-:Y:S02]  /*0f20*/  SEL R2, R3, R0, !P4 ;  /* 0x0000000003027207 */ /* 0x000fe40006000000 */
[----:B------:R-:W-:-:S03]  /*0f30*/  SEL R0, R0, R3, !P4 ;  /* 0x0000000300007207 */ /* 0x000fc60006000000 */
[----:B------:R1:W-:Y:S04]  /*0f40*/  STL [R1+0x88], R2 ;  /* 0x0000880201007387 */ /* 0x0003e80000100800 */
[----:B------:R1:W-:Y:S02]  /*0f50*/  STL [R1+0x8c], R0 ;  /* 0x00008c0001007387 */ /* 0x0003e40000100800 */
.L_x_8:
[----:B------:R-:W-:-:S08]  /*0f60*/  NOP ;  /* 0x0000000000007918 */ /* 0x000fd00000000000 */
[----:B------:R-:W2:Y:S02]  /*0f70*/  USETMAXREG.TRY_ALLOC.CTAPOOL UP0, 0xe8 ;  /* 0x000000e8000079c8 */ /* 0x000ea40008000600 */
[----:B--2---:R-:W-:-:S13]  /*0f80*/  PLOP3.LUT P0, PT, PT, PT, UP0, 0x80, 0x0 ;  /* 0x000000000000781c */ /* 0x004fda0003f0f008 */
[----:B------:R-:W-:Y:S05]  /*0f90*/  @!P0 BRA `(.L_x_8) ;  /* 0xfffffffc00f08947 */ /* 0x000fea000383ffff */
[----:B------:R-:W-:Y:S01]  /*0fa0*/  ULDC.64 UR4, c[0x0][0x598] ;  /* 0x0001660000047ab9 */ /* 0x000fe20000000a00 */
[----:B------:R-:W-:Y:S01]  /*0fb0*/  ULDC.64 UR14, c[0x0][0x208] ;  /* 0x00008200000e7ab9 */ /* 0x000fe20000000a00 */
[----:B------:R-:W-:-:S04]  /*0fc0*/  ISETP.NE.U32.AND P0, PT, RZ, UR4, PT ;  /* 0x00000004ff007c0c */ /* 0x000fc8000bf05070 */
[----:B------:R-:W-:-:S13]  /*0fd0*/  ISETP.NE.AND.EX P0, PT, RZ, UR5, PT, P0 ;  /* 0x00000005ff007c0c */ /* 0x000fda000bf05300 */
[----:B------:R-:W-:Y:S05]  /*0fe0*/  @!P0 BRA `(.L_x_11) ;  /* 0x0000000000208947 */ /* 0x000fea0003800000 */
[----:B-1----:R-:W1:Y:S02]  /*0ff0*/  LDC.64 R2, c[0x0][0x598] ;  /* 0x00016600ff027b82 */ /* 0x002e640000000a00 */
[----:B-1----:R-:W2:Y:S02]  /*1000*/  LDG.E.64 R2, desc[UR14][R2.64] ;  /* 0x0000000e02027981 */ /* 0x002ea4000c1e1b00 */
[----:B--2---:R-:W-:-:S04]  /*1010*/  ISETP.NE.U32.AND P0, PT, R2, RZ, PT ;  /* 0x000000ff0200720c */ /* 0x004fc80003f05070 */
[----:B------:R-:W-:-:S13]  /*1020*/  ISETP.NE.AND.EX P0, PT, R3, RZ, PT, P0 ;  /* 0x000000ff0300720c */ /* 0x000fda0003f05300 */
[----:B------:R-:W-:Y:S05]  /*1030*/  @!P0 BRA `(.L_x_11) ;  /* 0x00000000000c8947 */ /* 0x000fea0003800000 */
[----:B------:R-:W2:Y:S02]  /*1040*/  LD.E R2, desc[UR14][R2.64] ;  /* 0x0000000e02027980 */ /* 0x000ea4000c101900 */
[----:B--2---:R-:W-:Y:S01]  /*1050*/  R2UR UR20, R2 ;  /* 0x00000000021472ca */ /* 0x004fe200000e0000 */
[----:B------:R-:W-:-:S14]  /*1060*/  BRA `(.L_x_12) ;  /* 0x0000000000247947 */ /* 0x000fdc0003800000 */
.L_x_11:
[----:B------:R-:W-:Y:S02]  /*1070*/  ULDC.64 UR4, c[0x0][0x588] ;  /* 0x0001620000047ab9 */ /* 0x000fe40000000a00 */
[----:B------:R-:W-:-:S04]  /*1080*/  ISETP.NE.U32.AND P0, PT, RZ, UR4, PT ;  /* 0x00000004ff007c0c */ /* 0x000fc8000bf05070 */
[----:B------:R-:W-:-:S13]  /*1090*/  ISETP.NE.AND.EX P0, PT, RZ, UR5, PT, P0 ;  /* 0x00000005ff007c0c */ /* 0x000fda000bf05300 */
[----:B------:R-:W-:Y:S05]  /*10a0*/  @!P0 BRA `(.L_x_13) ;  /* 0x0000000000108947 */ /* 0x000fea0003800000 */
[----:B-1----:R-:W1:Y:S02]  /*10b0*/  LDC.64 R2, c[0x0][0x588] ;  /* 0x00016200ff027b82 */ /* 0x002e640000000a00 */
[----:B-1----:R-:W2:Y:S02]  /*10c0*/  LDG.E R2, desc[UR14][R2.64] ;  /* 0x0000000e02027981 */ /* 0x002ea4000c1e1900 */
[----:B--2---:R-:W-:Y:S01]  /*10d0*/  R2UR UR20, R2 ;  /* 0x00000000021472ca */ /* 0x004fe200000e0000 */
[----:B------:R-:W-:-:S14]  /*10e0*/  BRA `(.L_x_12) ;  /* 0x0000000000047947 */ /* 0x000fdc0003800000 */
.L_x_13:
[----:B------:R-:W-:-:S05]  /*10f0*/  ULDC UR20, c[0x0][0x580] ;  /* 0x0001600000147ab9 */ /* 0x000fca0000000800 */
.L_x_12:
[----:B------:R-:W-:Y:S02]  /*1100*/  ULDC.64 UR4, c[0x0][0x5a0] ;  /* 0x0001680000047ab9 */ /* 0x000fe40000000a00 */
        /* <DEDUP_REMOVED lines=11> */
.L_x_14:
        /* <DEDUP_REMOVED lines=8> */
.L_x_16:
[----:B------:R-:W-:-:S05]  /*1240*/  ULDC UR21, c[0x0][0x584] ;  /* 0x0001610000157ab9 */ /* 0x000fca0000000800 */
.L_x_15:
[----:B------:R-:W-:-:S13]  /*1250*/  LOP3.LUT P0, RZ, R4, 0xff, RZ, 0xc0, !PT ;  /* 0x000000ff04ff7812 */ /* 0x000fda000780c0ff */
[----:B------:R-:W-:Y:S05]  /*1260*/  @!P0 EXIT ;  /* 0x000000000000894d */ /* 0x000fea0003800000 */
[----:B------:R-:W-:Y:S01]  /*1270*/  ULDC UR4, c[0x0][0x28c] ;  /* 0x0000a30000047ab9 */ /* 0x000fe20000000800 */
[----:B------:R-:W-:Y:S02]  /*1280*/  ULOP3.LUT UR23, UR13, 0x1, URZ, 0xfc, !UPT ;  /* 0x000000010d177892 */ /* 0x000fe4000f8efc3f */
[----:B------:R-:W-:-:S04]  /*1290*/  UIADD3 UR4, UR4, 0x3f, URZ ;  /* 0x0000003f04047890 */ /* 0x000fc8000fffe03f */
[----:B------:R-:W-:-:S04]  /*12a0*/  USHF.R.S32.HI UR5, URZ, 0x1f, UR4 ;  /* 0x0000001f3f057899 */ /* 0x000fc80008011404 */
[----:B------:R-:W-:-:S03]  /*12b0*/  ULEA.HI UR5, UR5, UR4, URZ, 0x6 ;  /* 0x0000000405057291 */ /* 0x000fc6000f8f303f */
[----:B------:R-:W-:Y:S01]  /*12c0*/  UMOV UR4, URZ ;  /* 0x0000003f00047c82 */ /* 0x000fe20008000000 */
[----:B------:R-:W-:-:S03]  /*12d0*/  USHF.R.S32.HI UR9, URZ, 0x6, UR5 ;  /* 0x000000063f097899 */ /* 0x000fc60008011405 */
[----:B------:R-:W-:-:S09]  /*12e0*/  UMOV UR5, URZ ;  /* 0x0000003f00057c82 */ /* 0x000fd20008000000 */
.L_x_297:
[----:B-1----:R-:W1:Y:S01]  /*12f0*/  S2R R0, SR_TID.X ;  /* 0x0000000000007919 */ /* 0x002e620000002100 */
[----:B--2---:R-:W2:Y:S01]  /*1300*/  S2UR UR17, SR_CgaCtaId ;  /* 0x00000000001179c3 */ /* 0x004ea20000008800 */
[----:B------:R-:W-:Y:S01]  /*1310*/  UMOV UR16, 0x400 ;  /* 0x0000040000107882 */ /* 0x000fe20000000000 */
[----:B------:R-:W-:Y:S01]  /*1320*/  UMOV UR6, URZ ;  /* 0x0000003f00067c82 */ /* 0x000fe20008000000 */
[----:B------:R-:W-:Y:S01]  /*1330*/  STL [R1+0x74], RZ ;  /* 0x000074ff01007387 */ /* 0x000fe20000100800 */
[----:B------:R-:W-:Y:S01]  /*1340*/  UMOV UR7, URZ ;  /* 0x0000003f00077c82 */ /* 0x000fe20008000000 */
[----:B------:R-:W-:Y:S01]  /*1350*/  UMOV UR8, URZ ;  /* 0x0000003f00087c82 */ /* 0x000fe20008000000 */
[----:B------:R-:W-:Y:S01]  /*1360*/  CS2R R4, SRZ ;  /* 0x0000000000047805 */ /* 0x000fe2000001ff00 */
[----:B------:R-:W-:Y:S01]  /*1370*/  STL [R1+0x70], RZ ;  /* 0x000070ff01007387 */ /* 0x000fe20000100800 */
[----:B---3--:R-:W3:Y:S01]  /*1380*/  LDC R2, c[0x0][0x28c] ;  /* 0x0000a300ff027b82 */ /* 0x008ee20000000800 */
[----:B------:R-:W-:-:S02]  /*1390*/  CS2R R6, SRZ ;  /* 0x0000000000067805 */ /* 0x000fc4000001ff00 */
[----:B------:R-:W-:Y:S01]  /*13a0*/  CS2R R8, SRZ ;  /* 0x0000000000087805 */ /* 0x000fe2000001ff00 */
[----:B------:R-:W-:Y:S01]  /*13b0*/  STL [R1+0x6c], RZ ;  /* 0x00006cff01007387 */ /* 0x000fe20000100800 */
[----:B------:R-:W-:Y:S02]  /*13c0*/  CS2R R10, SRZ ;  /* 0x00000000000a7805 */ /* 0x000fe4000001ff00 */
[----:B------:R-:W-:Y:S02]  /*13d0*/  CS2R R12, SRZ ;  /* 0x00000000000c7805 */ /* 0x000fe4000001ff00 */
[----:B------:R-:W-:Y:S01]  /*13e0*/  CS2R R14, SRZ ;  /* 0x00000000000e7805 */ /* 0x000fe2000001ff00 */
[----:B------:R-:W-:Y:S01]  /*13f0*/  STL [R1+0x68], RZ ;  /* 0x000068ff01007387 */ /* 0x000fe20000100800 */
[----:B------:R-:W-:Y:S02]  /*1400*/  CS2R R16, SRZ ;  /* 0x0000000000107805 */ /* 0x000fe4000001ff00 */
[----:B0-----:R-:W-:-:S02]  /*1410*/  CS2R R18, SRZ ;  /* 0x0000000000127805 */ /* 0x001fc4000001ff00 */
[----:B------:R-:W-:Y:S01]  /*1420*/  CS2R R20, SRZ ;  /* 0x0000000000147805 */ /* 0x000fe2000001ff00 */
[----:B------:R-:W-:Y:S01]  /*1430*/  STL [R1+0x64], RZ ;  /* 0x000064ff01007387 */ /* 0x000fe20000100800 */
[----:B------:R-:W-:Y:S02]  /*1440*/  CS2R R22, SRZ ;  /* 0x0000000000167805 */ /* 0x000fe4000001ff00 */
[----:B------:R-:W-:Y:S02]  /*1450*/  CS2R R152, SRZ ;  /* 0x0000000000987805 */ /* 0x000fe4000001ff00 */
[----:B------:R-:W-:Y:S01]  /*1460*/  CS2R R154, SRZ ;  /* 0x00000000009a7805 */ /* 0x000fe2000001ff00 */
[----:B------:R-:W-:Y:S01]  /*1470*/  STL [R1+0x60], RZ ;  /* 0x000060ff01007387 */ /* 0x000fe20000100800 */
[----:B------:R-:W-:Y:S02]  /*1480*/  CS2R R156, SRZ ;  /* 0x00000000009c7805 */ /* 0x000fe4000001ff00 */
[----:B------:R-:W-:-:S02]  /*1490*/  CS2R R158, SRZ ;  /* 0x00000000009e7805 */ /* 0x000fc4000001ff00 */
[----:B------:R-:W-:Y:S01]  /*14a0*/  CS2R R160, SRZ ;  /* 0x0000000000a07805 */ /* 0x000fe2000001ff00 */
[----:B------:R-:W-:Y:S01]  /*14b0*/  STL [R1+0x5c], RZ ;  /* 0x00005cff01007387 */ /* 0x000fe20000100800 */
[----:B------:R-:W-:Y:S02]  /*14c0*/  CS2R R162, SRZ ;  /* 0x0000000000a27805 */ /* 0x000fe4000001ff00 */
[----:B------:R-:W-:Y:S02]  /*14d0*/  CS2R R164, SRZ ;  /* 0x0000000000a47805 */ /* 0x000fe4000001ff00 */
[----:B------:R-:W-:Y:S02]  /*14e0*/  CS2R R166, SRZ ;  /* 0x0000000000a67805 */ /* 0x000fe4000001ff00 */
[----:B-1----:R-:W-:Y:S01]  /*14f0*/  LOP3.LUT R0, R0, 0x80, RZ, 0xc0, !PT ;  /* 0x0000008000007812 */ /* 0x002fe200078ec0ff */
[----:B------:R-:W-:Y:S01]  /*1500*/  STL [R1+0x58], RZ ;  /* 0x000058ff01007387 */ /* 0x000fe20000100800 */
[----:B---3--:R-:W-:-:S02]  /*1510*/  ISETP.GE.AND P0, PT, R2, 0x1, PT ;  /* 0x000000010200780c */ /* 0x008fc40003f06270 */
[----:B------:R-:W-:Y:S02]  /*1520*/  CS2R R2, SRZ ;  /* 0x0000000000027805 */ /* 0x000fe4000001ff00 */
[----:B------:R-:W-:Y:S01]  /*1530*/  SHF.R.U32.HI R0, RZ, 0x7, R0 ;  /* 0x00000007ff007819 */ /* 0x000fe20000011600 */
[----:B------:R-:W-:Y:S01]  /*1540*/  STL [R1+0x54], RZ ;  /* 0x000054ff01007387 */ /* 0x000fe20000100800 */
[----:B------:R-:W-:Y:S02]  /*1550*/  CS2R R168, SRZ ;  /* 0x0000000000a87805 */ /* 0x000fe4000001ff00 */
[----:B------:R-:W-:Y:S02]  /*1560*/  CS2R R170, SRZ ;  /* 0x0000000000aa7805 */ /* 0x000fe4000001ff00 */
[----:B------:R-:W-:Y:S01]  /*1570*/  CS2R R172, SRZ ;  /* 0x0000000000ac7805 */ /* 0x000fe2000001ff00 */
[----:B------:R-:W-:Y:S01]  /*1580*/  STL [R1+0x50], RZ ;  /* 0x000050ff01007387 */ /* 0x000fe20000100800 */
[----:B------:R-:W-:-:S02]  /*1590*/  CS2R R174, SRZ ;  /* 0x0000000000ae7805 */ /* 0x000fc4000001ff00 */
[----:B------:R-:W-:Y:S02]  /*15a0*/  CS2R R176, SRZ ;  /* 0x0000000000b07805 */ /* 0x000fe4000001ff00 */
[----:B------:R-:W-:Y:S01]  /*15b0*/  CS2R R178, SRZ ;  /* 0x0000000000b27805 */ /* 0x000fe2000001ff00 */
[----:B------:R-:W0:Y:S01]  /*15c0*/  SHFL.IDX PT, R0, R0, RZ, 0x1f ;  /* 0x00001fff00007589 */ /* 0x000e2200000e0000 */
[----:B------:R-:W-:Y:S02]  /*15d0*/  CS2R R180, SRZ ;  /* 0x0000000000b47805 */ /* 0x000fe4000001ff00 */
[----:B------:R-:W-:Y:S02]  /*15e0*/  CS2R R182, SRZ ;  /* 0x0000000000b67805 */ /* 0x000fe4000001ff00 */
[----:B------:R-:W-:Y:S01]  /*15f0*/  CS2R R184, SRZ ;  /* 0x0000000000b87805 */ /* 0x000fe2000001ff00 */
[----:B------:R1:W-:Y:S01]  /*1600*/  STL [R1+0x4c], RZ ;  /* 0x00004cff01007387 */ /* 0x0003e20000100800 */
[----:B------:R-:W-:-:S02]  /*1610*/  CS2R R186, SRZ ;  /* 0x0000000000ba7805 */ /* 0x000fc4000001ff00 */
[----:B------:R-:W-:Y:S02]  /*1620*/  CS2R R188, SRZ ;  /* 0x0000000000bc7805 */ /* 0x000fe4000001ff00 */
[----:B------:R-:W-:Y:S01]  /*1630*/  CS2R R190, SRZ ;  /* 0x0000000000be7805 */ /* 0x000fe2000001ff00 */
[----:B------:R1:W-:Y:S01]  /*1640*/  STL [R1+0x48], RZ ;  /* 0x000048ff01007387 */ /* 0x0003e20000100800 */
        /* <DEDUP_REMOVED lines=14> */
[----:B------:R-:W-:Y:S02]  /*1730*/  CS2R R214, SRZ ;  /* 0x0000000000d67805 */ /* 0x000fe4000001ff00 */
[----:B0-----:R-:W-:Y:S01]  /*1740*/  R2UR UR11, R0 ;  /* 0x00000000000b72ca */ /* 0x001fe200000e0000 */
[----:B------:R1:W-:Y:S01]  /*1750*/  STL [R1+0x38], RZ ;  /* 0x000038ff01007387 */ /* 0x0003e20000100800 */
[----:B------:R-:W-:Y:S01]  /*1760*/  IMAD.MOV.U32 R0, RZ, RZ, RZ ;  /* 0x000000ffff007224 */ /* 0x000fe200078e00ff */
[----:B------:R-:W-:Y:S02]  /*1770*/  CS2R R216, SRZ ;  /* 0x0000000000d87805 */ /* 0x000fe4000001ff00 */
[----:B------:R-:W-:Y:S01]  /*1780*/  CS2R R218, SRZ ;  /* 0x0000000000da7805 */ /* 0x000fe2000001ff00 */
[----:B------:R1:W-:Y:S01]  /*1790*/  STL [R1+0x34], RZ ;  /* 0x000034ff01007387 */ /* 0x0003e20000100800 */
[----:B------:R-:W-:-:S02]  /*17a0*/  CS2R R220, SRZ ;  /* 0x0000000000dc7805 */ /* 0x000fc4000001ff00 */
[----:B------:R-:W-:Y:S02]  /*17b0*/  CS2R R222, SRZ ;  /* 0x0000000000de7805 */ /* 0x000fe4000001ff00 */
[----:B------:R-:W-:Y:S01]  /*17c0*/  CS2R R224, SRZ ;  /* 0x0000000000e07805 */ /* 0x000fe2000001ff00 */
[----:B------:R1:W-:Y:S01]  /*17d0*/  STL [R1+0x30], RZ ;  /* 0x000030ff01007387 */ /* 0x0003e20000100800 */
[----:B------:R-:W-:Y:S01]  /*17e0*/  IMAD.MOV.U32 R226, RZ, RZ, RZ ;  /* 0x000000ffffe27224 */ /* 0x000fe200078e00ff */
[----:B------:R-:W-:Y:S01]  /*17f0*/  CS2R R88, SRZ ;  /* 0x0000000000587805 */ /* 0x000fe2000001ff00 */
[----:B------:R-:W-:Y:S01]  /*1800*/  IMAD.U32 R227, RZ, RZ, UR4 ;  /* 0x00000004ffe37e24 */ /* 0x000fe2000f8e00ff */
[----:B------:R1:W-:Y:S01]  /*1810*/  STL [R1+0x2c], RZ ;  /* 0x00002cff01007387 */ /* 0x0003e20000100800 */
[----:B------:R-:W-:Y:S01]  /*1820*/  ULEA.HI UR10, UR11, UR11, URZ, 0x1 ;  /* 0x0000000b0b0a7291 */ /* 0x000fe2000f8f083f */
[----:B------:R-:W-:Y:S02]  /*1830*/  CS2R R90, SRZ ;  /* 0x00000000005a7805 */ /* 0x000fe4000001ff00 */
[----:B------:R-:W-:Y:S01]  /*1840*/  CS2R R92, SRZ ;  /* 0x00000000005c7805 */ /* 0x000fe2000001ff00 */
[----:B------:R1:W-:Y:S01]  /*1850*/  STL [R1+0x28], RZ ;  /* 0x000028ff01007387 */ /* 0x0003e20000100800 */
[----:B------:R-:W-:Y:S01]  /*1860*/  ULOP3.LUT UR12, UR10, 0xffffe, URZ, 0xc0, !UPT ;  /* 0x000ffffe0a0c7892 */ /* 0x000fe2000f8ec03f */
[----:B------:R-:W-:Y:S01]  /*1870*/  CS2R R94, SRZ ;  /* 0x00000000005e7805 */ /* 0x000fe2000001ff00 */
[----:B--2---:R-:W-:Y:S01]  /*1880*/  ULEA UR10, UR17, UR16, 0x18 ;  /* 0x00000010110a7291 */ /* 0x004fe2000f8ec03f */
[----:B------:R1:W-:Y:S01]  /*1890*/  STL [R1+0x24], RZ ;  /* 0x000024ff01007387 */ /* 0x0003e20000100800 */
[----:B------:R-:W-:Y:S01]  /*18a0*/  UIADD3 UR12, UR11, -UR12, URZ ;  /* 0x8000000c0b0c7290 */ /* 0x000fe2000fffe03f */
[----:B------:R-:W-:-:S02]  /*18b0*/  CS2R R96, SRZ ;  /* 0x0000000000607805 */ /* 0x000fc4000001ff00 */
[----:B------:R-:W-:Y:S01]  /*18c0*/  CS2R R98, SRZ ;  /* 0x0000000000627805 */ /* 0x000fe2000001ff00 */
[----:B------:R1:W-:Y:S01]  /*18d0*/  STL [R1+0x20], RZ ;  /* 0x000020ff01007387 */ /* 0x0003e20000100800 */
[----:B------:R-:W-:Y:S01]  /*18e0*/  ULEA UR12, UR12, UR10, 0xc ;  /* 0x0000000a0c0c7291 */ /* 0x000fe2000f8e603f */
[----:B------:R-:W-:Y:S02]  /*18f0*/  CS2R R100, SRZ ;  /* 0x0000000000647805 */ /* 0x000fe4000001ff00 */
[----:B------:R-:W-:Y:S01]  /*1900*/  CS2R R102, SRZ ;  /* 0x0000000000667805 */ /* 0x000fe2000001ff00 */
[----:B------:R1:W-:Y:S01]  /*1910*/  STL [R1+0x1c], RZ ;  /* 0x00001cff01007387 */ /* 0x0003e20000100800 */
[----:B------:R-:W-:Y:S01]  /*1920*/  UIADD3 UR12, UR12, 0x100, URZ ;  /* 0x000001000c0c7890 */ /* 0x000fe2000fffe03f */
[----:B------:R-:W-:Y:S02]  /*1930*/  CS2R R104, SRZ ;  /* 0x0000000000687805 */ /* 0x000fe4000001ff00 */
[----:B------:R-:W-:Y:S01]  /*1940*/  CS2R R106, SRZ ;  /* 0x00000000006a7805 */ /* 0x000fe2000001ff00 */
[----:B------:R1:W-:Y:S01]  /*1950*/  STL [R1+0x18], RZ ;  /* 0x000018ff01007387 */ /* 0x0003e20000100800 */
[----:B------:R-:W-:Y:S01]  /*1960*/  USHF.R.U32.HI UR11, URZ, 0x4, UR12 ;  /* 0x000000043f0b7899 */ /* 0x000fe2000801160c */
[----:B------:R-:W-:-:S02]  /*1970*/  CS2R R108, SRZ ;  /* 0x00000000006c7805 */ /* 0x000fc4000001ff00 */
[----:B------:R-:W-:Y:S01]  /*1980*/  CS2R R110, SRZ ;  /* 0x00000000006e7805 */ /* 0x000fe2000001ff00 */
[----:B------:R1:W-:Y:S01]  /*1990*/  STL [R1+0x14], RZ ;  /* 0x000014ff01007387 */ /* 0x0003e20000100800 */
[----:B------:R-:W-:Y:S01]  /*19a0*/  ULOP3.LUT UR11, UR11, 0x3fff, URZ, 0xc0, !UPT ;  /* 0x00003fff0b0b7892 */ /* 0x000fe2000f8ec03f */
[----:B------:R-:W-:Y:S01]  /*19b0*/  CS2R R112, SRZ ;  /* 0x0000000000707805 */ /* 0x000fe2000001ff00 */
[----:B------:R-:W-:Y:S01]  /*19c0*/  UMOV UR12, UR5 ;  /* 0x00000005000c7c82 */ /* 0x000fe20008000000 */
        /* <DEDUP_REMOVED lines=16> */
[----:B------:R1:W-:Y:S01]  /*1ad0*/  STL [R1], RZ ;  /* 0x000000ff01007387 */ /* 0x0003e20000100800 */
[----:B------:R-:W-:Y:S02]  /*1ae0*/  CS2R R138, SRZ ;  /* 0x00000000008a7805 */ /* 0x000fe4000001ff00 */
[----:B------:R-:W-:Y:S02]  /*1af0*/  CS2R R140, SRZ ;  /* 0x00000000008c7805 */ /* 0x000fe4000001ff00 */
[----:B------:R-:W-:Y:S02]  /*1b00*/  CS2R R142, SRZ ;  /* 0x00000000008e7805 */ /* 0x000fe4000001ff00 */
[----:B------:R-:W-:-:S02]  /*1b10*/  CS2R R144, SRZ ;  /* 0x0000000000907805 */ /* 0x000fc4000001ff00 */
[----:B------:R-:W-:Y:S02]  /*1b20*/  CS2R R146, SRZ ;  /* 0x0000000000927805 */ /* 0x000fe4000001ff00 */
[----:B------:R-:W-:Y:S02]  /*1b30*/  CS2R R148, SRZ ;  /* 0x0000000000947805 */ /* 0x000fe4000001ff00 */
[----:B------:R-:W-:Y:S02]  /*1b40*/  CS2R R150, SRZ ;  /* 0x0000000000967805 */ /* 0x000fe4000001ff00 */
[----:B------:R-:W-:Y:S02]  /*1b50*/  CS2R R24, SRZ ;  /* 0x0000000000187805 */ /* 0x000fe4000001ff00 */
[----:B----4-:R-:W-:Y:S02]  /*1b60*/  CS2R R26, SRZ ;  /* 0x00000000001a7805 */ /* 0x010fe4000001ff00 */
[----:B------:R-:W-:-:S02]  /*1b70*/  CS2R R28, SRZ ;  /* 0x00000000001c7805 */ /* 0x000fc4000001ff00 */
[----:B------:R-:W-:Y:S02]  /*1b80*/  CS2R R30, SRZ ;  /* 0x00000000001e7805 */ /* 0x000fe4000001ff00 */
[----:B------:R-:W-:Y:S02]  /*1b90*/  CS2R R32, SRZ ;  /* 0x0000000000207805 */ /* 0x000fe4000001ff00 */
        /* <DEDUP_REMOVED lines=26> */
[----:B------:R-:W-:Y:S01]  /*1d40*/  CS2R R86, SRZ ;  /* 0x0000000000567805 */ /* 0x000fe2000001ff00 */
[----:B-1----:R-:W-:Y:S06]  /*1d50*/  @!P0 BRA `(.L_x_17) ;  /* 0x0000001000888947 */ /* 0x002fec0003800000 */
[----:B------:R-:W-:-:S06]  /*1d60*/  UISETP.NE.AND UP0, UPT, UR23, 0x3, UPT ;  /* 0x000000031700788c */ /* 0x000fcc000bf05270 */
[----:B------:R-:W-:-:S13]  /*1d70*/  PLOP3.LUT P1, PT, PT, PT, UP0, 0x80, 0x0 ;  /* 0x000000000000781c */ /* 0x000fda0003f2f008 */
[----:B------:R-:W-:Y:S05]  /*1d80*/  @!P1 BRA `(.L_x_18) ;  /* 0x0000000000049947 */ /* 0x000fea0003800000 */
[----:B------:R-:W-:Y:S01]  /*1d90*/  BPT.TRAP 0x1 ;  /* 0x000000040000795c */ /* 0x000fe20000300000 */
.L_x_18:
[----:B------:R-:W-:Y:S01]  /*1da0*/  ULEA UR6, UR5, UR10, 0x3 ;  /* 0x0000000a05067291 */ /* 0x000fe2000f8e183f */
[----:B------:R-:W-:-:S05]  /*1db0*/  IMAD.U32 R0, RZ, RZ, UR4 ;  /* 0x00000004ff007e24 */ /* 0x000fca000f8e00ff */
[----:B------:R-:W-:-:S04]  /*1dc0*/  SHF.L.U32 R0, R0, 0x1f, RZ ;  /* 0x0000001f00007819 */ /* 0x000fc800000006ff */
[----:B------:R0:W1:Y:S01]  /*1dd0*/  SYNCS.PHASECHK.TRANS64.TRYWAIT P0, [UR6], R0 ;  /* 0x00000000ff0075a7 */ /* 0x0000620008000146 */
[----:B------:R-:W-:Y:S05]  /*1de0*/  @!P1 BRA `(.L_x_19) ;  /* 0x0000000000049947 */ /* 0x000fea0003800000 */
[----:B------:R-:W-:Y:S01]  /*1df0*/  BPT.TRAP 0x1 ;  /* 0x000000040000795c */ /* 0x000fe20000300000 */
.L_x_19:
[----:B-1----:R-:W-:Y:S05]  /*1e00*/  @P0 BRA `(.L_x_20) ;  /* 0x0000000000080947 */ /* 0x002fea0003800000 */
[----:B------:R-:W1:Y:S02]  /*1e10*/  SYNCS.PHASECHK.TRANS64.TRYWAIT P0, [UR6], R0 ;  /* 0x00000000ff0075a7 */ /* 0x000e640008000146 */
[----:B-1----:R-:W-:Y:S05]  /*1e20*/  @!P0 BRA `(.L_x_21) ;  /* 0x000000e400c08947 */ /* 0x002fea0003800000 */
.L_x_20:
[----:B------:R-:W-:Y:S01]  /*1e30*/  UIADD3 UR6, UR10, 0x10100, URZ ;  /* 0x000101000a067890 */ /* 0x000fe2000fffe03f */
[----:B------:R-:W-:Y:S01]  /*1e40*/  WARPGROUP.ARRIVE ;  /* 0x00000000000079c5 */ /* 0x000fe20000000000 */
[----:B------:R-:W-:Y:S01]  /*1e50*/  ULOP3.LUT UR7, UR11, 0x10000, URZ, 0xfc, !UPT ;  /* 0x000100000b077892 */ /* 0x000fe2000f8efc3f */
[----:B------:R2:W-:Y:S01]  /*1e60*/  STL [R1+0x74], RZ ;  /* 0x000074ff01007387 */ /* 0x0005e20000100800 */
[----:B------:R-:W-:Y:S01]  /*1e70*/  USHF.R.U32.HI UR6, URZ, 0x4, UR6 ;  /* 0x000000043f067899 */ /* 0x000fe20008011606 */
[----:B01----:R-:W-:Y:S01]  /*1e80*/  IMAD.MOV.U32 R0, RZ, RZ, RZ ;  /* 0x000000ffff007224 */ /* 0x003fe200078e00ff */
[----:B------:R-:W-:Y:S01]  /*1e90*/  ULEA UR7, UR5, UR7, 0xa ;  /* 0x0000000705077291 */ /* 0x000fe2000f8e503f */
[----:B------:R2:W-:Y:S01]  /*1ea0*/  STL [R1+0x70], RZ ;  /* 0x000070ff01007387 */ /* 0x0005e20000100800 */
[----:B------:R-:W-:Y:S01]  /*1eb0*/  ULOP3.LUT UR6, UR6, 0x3fff, URZ, 0xc0, !UPT ;  /* 0x00003fff06067892 */ /* 0x000fe2000f8ec03f */
[----:B------:R-:W-:Y:S01]  /*1ec0*/  CS2R R2, SRZ ;  /* 0x0000000000027805 */ /* 0x000fe2000001ff00 */
[----:B------:R-:W-:Y:S01]  /*1ed0*/  UMOV UR17, 0x80000020 ;  /* 0x8000002000117882 */ /* 0x000fe20000000000 */
[----:B------:R-:W-:Y:S01]  /*1ee0*/  UMOV UR19, 0x80000020 ;  /* 0x8000002000137882 */ /* 0x000fe20000000000 */
[----:B------:R-:W-:Y:S01]  /*1ef0*/  ULOP3.LUT UR6, UR6, 0x10000, URZ, 0xfc, !UPT ;  /* 0x0001000006067892 */ /* 0x000fe2000f8efc3f */
[----:B------:R2:W-:Y:S01]  /*1f00*/  STL [R1+0x6c], RZ ;  /* 0x00006cff01007387 */ /* 0x0005e20000100800 */
[----:B------:R-:W-:Y:S01]  /*1f10*/  UMOV UR16, UR7 ;  /* 0x0000000700107c82 */ /* 0x000fe20008000000 */
[----:B------:R-:W-:Y:S01]  /*1f20*/  CS2R R4, SRZ ;  /* 0x0000000000047805 */ /* 0x000fe2000001ff00 */
[----:B------:R-:W-:Y:S01]  /*1f30*/  ULEA UR8, UR5, UR6, 0x9 ;  /* 0x0000000605087291 */ /* 0x000fe2000f8e483f */
[----:B------:R2:W-:Y:S01]  /*1f40*/  STL [R1+0x68], RZ ;  /* 0x000068ff01007387 */ /* 0x0005e20000100800 */
[----:B------:R-:W-:Y:S01]  /*1f50*/  CS2R R6, SRZ ;  /* 0x0000000000067805 */ /* 0x000fe2000001ff00 */
[----:B------:R-:W-:Y:S01]  /*1f60*/  UMOV UR6, 0x2 ;  /* 0x0000000200067882 */ /* 0x000fe20000000000 */
[----:B------:R-:W-:Y:S01]  /*1f70*/  CS2R R8, SRZ ;  /* 0x0000000000087805 */ /* 0x000fe2000001ff00 */
[----:B------:R2:W-:Y:S01]  /*1f80*/  STL [R1+0x64], RZ ;  /* 0x000064ff01007387 */ /* 0x0005e20000100800 */
[----:B------:R-:W-:Y:S01]  /*1f90*/  CS2R R10, SRZ ;  /* 0x00000000000a7805 */ /* 0x000fe2000001ff00 */
[----:B------:R-:W-:Y:S01]  /*1fa0*/  UMOV UR18, UR8 ;  /* 0x0000000800127c82 */ /* 0x000fe20008000000 */
[----:B------:R-:W-:Y:S01]  /*1fb0*/  CS2R R12, SRZ ;  /* 0x00000000000c7805 */ /* 0x000fe2000001ff00 */
[----:B------:R-:W-:Y:S01]  /*1fc0*/  QGMMA.64x128x32.F32.E4M3.E4M3 R88, gdesc[UR16], RZ, !UPT ;  /* 0x01e00000105879f3 */ /* 0x000fe2000c7008ff */
[----:B------:R-:W-:Y:S01]  /*1fd0*/  UIADD3 UR16, UR7, 0x200, URZ ;  /* 0x0000020007107890 */ /* 0x000fe2000fffe03f */
[----:B------:R2:W-:Y:S01]  /*1fe0*/  STL [R1+0x60], RZ ;  /* 0x000060ff01007387 */ /* 0x0005e20000100800 */
[----:B------:R-:W-:Y:S01]  /*1ff0*/  UMOV UR17, 0x80000020 ;  /* 0x8000002000117882 */ /* 0x000fe20000000000 */
[----:B------:R-:W-:-:S02]  /*2000*/  CS2R R14, SRZ ;  /* 0x00000000000e7805 */ /* 0x000fc4000001ff00 */
[----:B------:R-:W-:Y:S01]  /*2010*/  CS2R R16, SRZ ;  /* 0x0000000000107805 */ /* 0x000fe2000001ff00 */
[----:B------:R2:W-:Y:S01]  /*2020*/  STL [R1+0x5c], RZ ;  /* 0x00005cff01007387 */ /* 0x0005e20000100800 */
[----:B------:R-:W-:Y:S02]  /*2030*/  CS2R R18, SRZ ;  /* 0x0000000000127805 */ /* 0x000fe4000001ff00 */
[----:B------:R-:W-:Y:S02]  /*2040*/  CS2R R20, SRZ ;  /* 0x0000000000147805 */ /* 0x000fe4000001ff00 */
[----:B------:R-:W-:Y:S01]  /*2050*/  CS2R R22, SRZ ;  /* 0x0000000000167805 */ /* 0x000fe2000001ff00 */
[----:B------:R2:W-:Y:S01]  /*2060*/  STL [R1+0x58], RZ ;  /* 0x000058ff01007387 */ /* 0x0005e20000100800 */
[----:B------:R-:W-:Y:S01]  /*2070*/  CS2R R152, SRZ ;  /* 0x0000000000987805 */ /* 0x000fe2000001ff00 */
[----:B------:R-:W-:Y:S01]  /*2080*/  QGMMA.64x128x32.F32.E4M3.E4M3 R24, gdesc[UR16], RZ, !UPT ;  /* 0x01e00000101879f3 */ /* 0x000fe2000c7008ff */
[----:B------:R-:W-:Y:S01]  /*2090*/  UIADD3 UR16, UR7, 0x2, URZ ;  /* 0x0000000207107890 */ /* 0x000fe2000fffe03f */
[----:B------:R2:W-:Y:S01]  /*20a0*/  STL [R1+0x54], RZ ;  /* 0x000054ff01007387 */ /* 0x0005e20000100800 */
[----:B------:R-:W-:Y:S01]  /*20b0*/  UIADD3 UR18, UR8, 0x2, URZ ;  /* 0x0000000208127890 */ /* 0x000fe2000fffe03f */
[----:B------:R-:W-:Y:S01]  /*20c0*/  CS2R R154, SRZ ;  /* 0x00000000009a7805 */ /* 0x000fe2000001ff00 */
[----:B------:R-:W-:Y:S01]  /*20d0*/  UMOV UR17, 0x80000020 ;  /* 0x8000002000117882 */ /* 0x000fe20000000000 */
        /* <DEDUP_REMOVED lines=9> */
[----:B------:R-:W-:Y:S02]  /*2170*/  CS2R R166, SRZ ;  /* 0x0000000000a67805 */ /* 0x000fe4000001ff00 */
        /* <DEDUP_REMOVED lines=39> */
[----:B------:R-:W-:-:S03]  /*23f0*/  IMAD.MOV.U32 R226, RZ, RZ, RZ ;  /* 0x000000ffffe27224 */ /* 0x000fc600078e00ff */
[----:B------:R2:W-:Y:S04]  /*2400*/  STL [R1+0x1c], RZ ;  /* 0x00001cff01007387 */ /* 0x0005e80000100800 */
[----:B------:R2:W-:Y:S04]  /*2410*/  STL [R1+0x18], RZ ;  /* 0x000018ff01007387 */ /* 0x0005e80000100800 */
[----:B------:R2:W-:Y:S04]  /*2420*/  STL [R1+0x14], RZ ;  /* 0x000014ff01007387 */ /* 0x0005e80000100800 */
[----:B------:R2:W-:Y:S04]  /*2430*/  STL [R1+0x10], RZ ;  /* 0x000010ff01007387 */ /* 0x0005e80000100800 */
[----:B------:R2:W-:Y:S04]  /*2440*/  STL [R1+0xc], RZ ;  /* 0x00000cff01007387 */ /* 0x0005e80000100800 */
[----:B------:R2:W-:Y:S04]  /*2450*/  STL [R1+0x8], RZ ;  /* 0x000008ff01007387 */ /* 0x0005e80000100800 */
[----:B------:R2:W-:Y:S04]  /*2460*/  STL [R1+0x4], RZ ;  /* 0x000004ff01007387 */ /* 0x0005e80000100800 */
[----:B------:R2:W-:Y:S01]  /*2470*/  STL [R1], RZ ;  /* 0x000000ff01007387 */ /* 0x0005e20000100800 */
[----:B------:R-:W-:Y:S01]  /*2480*/  QGMMA.64x128x32.F32.E4M3.E4M3 R88, gdesc[UR16], R88 ;  /* 0x01e00000105879f3 */ /* 0x000fe20008700858 */
[----:B------:R-:W-:Y:S01]  /*2490*/  UIADD3 UR16, UR7, 0x202, URZ ;  /* 0x0000020207107890 */ /* 0x000fe2000fffe03f */
[----:B------:R-:W-:-:S02]  /*24a0*/  UMOV UR17, 0x80000020 ;  /* 0x8000002000117882 */ /* 0x000fc40000000000 */
[----:B------:R-:W-:Y:S02]  /*24b0*/  ULDC UR7, c[0x0][0x50c] ;  /* 0x0001430000077ab9 */ /* 0x000fe40000000800 */
[----:B------:R-:W-:-:S04]  /*24c0*/  UISETP.NE.AND UP0, UPT, UR7, 0x2, UPT ;  /* 0x000000020700788c */ /* 0x000fc8000bf05270 */
[----:B------:R-:W-:Y:S02]  /*24d0*/  USEL UR7, URZ, 0x1, UP0 ;  /* 0x000000013f077887 */ /* 0x000fe40008000000 */
[----:B------:R-:W-:Y:S04]  /*24e0*/  QGMMA.64x128x32.F32.E4M3.E4M3 R24, gdesc[UR16], R24, gsb0 ;  /* 0x01e00000101879f3 */ /* 0x000fe80008000818 */
[----:B------:R-:W-:-:S13]  /*24f0*/  ISETP.NE.AND P0, PT, RZ, UR7, PT ;  /* 0x00000007ff007c0c */ /* 0x000fda000bf05270 */
[----:B--2---:R-:W-:Y:S05]  /*2500*/  @!P0 BRA `(.L_x_22) ;  /* 0x0000000800808947 */ /* 0x004fea0003800000 */
[----:B------:R-:W-:Y:S02]  /*2510*/  WARPGROUP.DEPBAR.LE gsb0, 0x0 ;  /* 0x00008000000079c5 */ /* 0x000fe40000010000 */
[----:B------:R-:W-:-:S01]  /*2520*/  FADD R227, RZ, R58 ;  /* 0x0000003affe37221 */ /* 0x000fc20000000000 */
[----:B------:R-:W-:Y:S01]  /*2530*/  FADD R226, RZ, R88 ;  /* 0x00000058ffe27221 */ /* 0x000fe20000000000 */
[----:B------:R-:W-:-:S01]  /*2540*/  FADD R225, RZ, R89 ;  /* 0x00000059ffe17221 */ /* 0x000fc20000000000 */
[----:B------:R-:W-:Y:S01]  /*2550*/  FADD R224, RZ, R90 ;  /* 0x0000005affe07221 */ /* 0x000fe20000000000 */
[----:B------:R-:W-:-:S01]  /*2560*/  FADD R223, RZ, R91 ;  /* 0x0000005bffdf7221 */ /* 0x000fc20000000000 */
[----:B------:R0:W-:Y:S01]  /*2570*/  STL [R1], R227 ;  /* 0x000000e301007387 */ /* 0x0001e20000100800 */
[----:B------:R-:W-:-:S01]  /*2580*/  FADD R222, RZ, R92 ;  /* 0x0000005cffde7221 */ /* 0x000fc20000000000 */
[----:B------:R-:W-:Y:S01]  /*2590*/  FADD R221, RZ, R93 ;  /* 0x0000005dffdd7221 */ /* 0x000fe20000000000 */
[----:B------:R-:W-:-:S01]  /*25a0*/  FADD R220, RZ, R94 ;  /* 0x0000005effdc7221 */ /* 0x000fc20000000000 */
[----:B------:R-:W-:Y:S01]  /*25b0*/  FADD R219, RZ, R95 ;  /* 0x0000005fffdb7221 */ /* 0x000fe20000000000 */
[----:B------:R-:W-:-:S01]  /*25c0*/  FADD R218, RZ, R96 ;  /* 0x00000060ffda7221 */ /* 0x000fc20000000000 */
[----:B------:R-:W-:Y:S01]  /*25d0*/  FADD R217, RZ, R97 ;  /* 0x00000061ffd97221 */ /* 0x000fe20000000000 */
[----:B------:R-:W-:-:S01]  /*25e0*/  FADD R216, RZ, R98 ;  /* 0x00000062ffd87221 */ /* 0x000fc20000000000 */
[----:B------:R-:W-:Y:S01]  /*25f0*/  FADD R215, RZ, R99 ;  /* 0x00000063ffd77221 */ /* 0x000fe20000000000 */
[----:B------:R-:W-:-:S01]  /*2600*/  FADD R214, RZ, R100 ;  /* 0x00000064ffd67221 */ /* 0x000fc20000000000 */
[----:B0-----:R-:W-:Y:S01]  /*2610*/  FADD R227, RZ, R59 ;  /* 0x0000003bffe37221 */ /* 0x001fe20000000000 */
[----:B------:R-:W-:-:S01]  /*2620*/  FADD R213, RZ, R101 ;  /* 0x00000065ffd57221 */ /* 0x000fc20000000000 */
[----:B------:R-:W-:Y:S01]  /*2630*/  FADD R212, RZ, R102 ;  /* 0x00000066ffd47221 */ /* 0x000fe20000000000 */
[----:B------:R-:W-:-:S01]  /*2640*/  FADD R211, RZ, R103 ;  /* 0x00000067ffd37221 */ /* 0x000fc20000000000 */
[----:B------:R-:W-:Y:S01]  /*2650*/  FADD R210, RZ, R104 ;  /* 0x00000068ffd27221 */ /* 0x000fe20000000000 */
[----:B------:R0:W-:Y:S01]  /*2660*/  STL [R1+0x4], R227 ;  /* 0x000004e301007387 */ /* 0x0001e20000100800 */
        /* <DEDUP_REMOVED lines=93> */
[----:B------:R-:W-:Y:S01]  /*2c40*/  UMOV UR6, URZ ;  /* 0x0000003f00067c82 */ /* 0x000fe20008000000 */
[----:B0-----:R-:W-:-:S05]  /*2c50*/  FADD R227, RZ, R66 ;  /* 0x00000042ffe37221 */ /* 0x001fca0000000000 */
[----:B------:R0:W-:Y:S02]  /*2c60*/  STL [R1+0x20], R227 ;  /* 0x000020e301007387 */ /* 0x0001e40000100800 */
        /* <DEDUP_REMOVED lines=42> */
.L_x_22:
[----:B------:R-:W-:-:S04]  /*2f10*/  UIADD3 UR12, UR5, 0x1, URZ ;  /* 0x00000001050c7890 */ /* 0x000fc8000fffe03f */
[----:B------:R-:W-:-:S04]  /*2f20*/  UISETP.NE.AND UP0, UPT, UR12, 0x4, UPT ;  /* 0x000000040c00788c */ /* 0x000fc8000bf05270 */
[----:B------:R-:W-:Y:S02]  /*2f30*/  USEL UR8, URZ, 0x1, UP0 ;  /* 0x000000013f087887 */ /* 0x000fe40008000000 */
[----:B------:R-:W-:Y:S02]  /*2f40*/  USEL UR12, UR12, URZ, UP0 ;  /* 0x0000003f0c0c7287 */ /* 0x000fe40008000000 */
[----:B------:R-:W-:-:S06]  /*2f50*/  ULOP3.LUT UR8, UR4, UR8, URZ, 0x3c, !UPT ;  /* 0x0000000804087292 */ /* 0x000fcc000f8e3c3f */
[----:B0-----:R-:W-:Y:S01]  /*2f60*/  IMAD.U32 R227, RZ, RZ, UR8 ;  /* 0x00000008ffe37e24 */ /* 0x001fe2000f8e00ff */
[----:B------:R-:W-:-:S06]  /*2f70*/  UMOV UR8, 0x1 ;  /* 0x0000000100087882 */ /* 0x000fcc0000000000 */
.L_x_17:
[----:B------:R-:W-:-:S04]  /*2f80*/  UISETP.LT.AND UP0, UPT, UR9, 0x1, UPT ;  /* 0x000000010900788c */ /* 0x000fc8000bf01270 */
[----:B------:R-:W-:-:S04]  /*2f90*/  USEL UR16, UR9, 0x1, UP0 ;  /* 0x0000000109107887 */ /* 0x000fc80008000000 */
[----:B------:R-:W-:-:S04]  /*2fa0*/  UIADD3 UR16, UR9, -UR16, URZ ;  /* 0x8000001009107290 */ /* 0x000fc8000fffe03f */
[----:B------:R-:W-:-:S06]  /*2fb0*/  UISETP.GE.AND UP0, UPT, UR16, 0x1, UPT ;  /* 0x000000011000788c */ /* 0x000fcc000bf06270 */
[----:B------:R-:W-:-:S13]  /*2fc0*/  PLOP3.LUT P0, PT, PT, PT, UP0, 0x80, 0x0 ;  /* 0x000000000000781c */ /* 0x000fda0003f0f008 */
[----:B------:R-:W-:Y:S05]  /*2fd0*/  @!P0 BRA `(.L_x_23) ;  /* 0x0000001000c48947 */ /* 0x000fea0003800000 */
[----:B------:R-:W-:Y:S01]  /*2fe0*/  IMAD.U32 R228, RZ, RZ, UR16 ;  /* 0x00000010ffe47e24 */ /* 0x000fe2000f8e00ff */
[----:B------:R-:W-:Y:S01]  /*2ff0*/  UMOV UR24, UR5 ;  /* 0x0000000500187c82 */ /* 0x000fe20008000000 */
[----:B------:R-:W-:-:S05]  /*3000*/  ULDC UR25, c[0x0][0x50c] ;  /* 0x0001430000197ab9 */ /* 0x000fca0000000800 */
.L_x_31:
[----:B------:R-:W-:-:S06]  /*3010*/  UISETP.NE.AND UP0, UPT, UR23, 0x3, UPT ;  /* 0x000000031700788c */ /* 0x000fcc000bf05270 */
[----:B------:R-:W-:-:S13]  /*3020*/  PLOP3.LUT P1, PT, PT, PT, UP0, 0x80, 0x0 ;  /* 0x000000000000781c */ /* 0x000fda0003f2f008 */
[----:B-1---5:R-:W-:Y:S05]  /*3030*/  @!P1 BRA `(.L_x_24) ;  /* 0x0000000000049947 */ /* 0x022fea0003800000 */
[----:B------:R-:W-:Y:S01]  /*3040*/  BPT.TRAP 0x1 ;  /* 0x000000040000795c */ /* 0x000fe20000300000 */
.L_x_24:
[----:B------:R-:W0:Y:S01]  /*3050*/  S2UR UR16, SR_CgaCtaId ;  /* 0x00000000001079c3 */ /* 0x000e220000008800 */
[----:B------:R-:W-:Y:S01]  /*3060*/  UMOV UR10, 0x400 ;  /* 0x00000400000a7882 */ /* 0x000fe20000000000 */
[----:B------:R-:W-:Y:S01]  /*3070*/  SHF.L.U32 R229, R227, 0x1f, RZ ;  /* 0x0000001fe3e57819 */ /* 0x000fe200000006ff */
[----:B0-----:R-:W-:-:S04]  /*3080*/  ULEA UR10, UR16, UR10, 0x18 ;  /* 0x0000000a100a7291 */ /* 0x001fc8000f8ec03f */
[----:B------:R-:W-:-:S09]  /*3090*/  ULEA UR16, UR12, UR10, 0x3 ;  /* 0x0000000a0c107291 */ /* 0x000fd2000f8e183f */
[----:B------:R0:W1:Y:S01]  /*30a0*/  SYNCS.PHASECHK.TRANS64.TRYWAIT P0, [UR16], R229 ;  /* 0x000000e5ff0075a7 */ /* 0x0000620008000150 */
[----:B------:R-:W-:Y:S05]  /*30b0*/  @!P1 BRA `(.L_x_25) ;  /* 0x0000000000049947 */ /* 0x000fea0003800000 */
[----:B------:R-:W-:Y:S01]  /*30c0*/  BPT.TRAP 0x1 ;  /* 0x000000040000795c */ /* 0x000fe20000300000 */
.L_x_25:
[----:B-1----:R-:W-:Y:S05]  /*30d0*/  @P0 BRA `(.L_x_26) ;  /* 0x0000000000080947 */ /* 0x002fea0003800000 */
[----:B------:R-:W1:Y:S02]  /*30e0*/  SYNCS.PHASECHK.TRANS64.TRYWAIT P0, [UR16], R229 ;  /* 0x000000e5ff0075a7 */ /* 0x000e640008000150 */
[----:B-1----:R-:W-:Y:S05]  /*30f0*/  @!P0 BRA `(.L_x_27) ;  /* 0x000000d400248947 */ /* 0x002fea0003800000 */
.L_x_26:
[----:B------:R-:W-:Y:S01]  /*3100*/  UIADD3 UR16, UR10, 0x10100, URZ ;  /* 0x000101000a107890 */ /* 0x000fe2000fffe03f */
[----:B------:R-:W-:Y:S01]  /*3110*/  WARPGROUP.ARRIVE ;  /* 0x00000000000079c5 */ /* 0x000fe20000000000 */
[----:B------:R-:W-:Y:S02]  /*3120*/  UISETP.NE.AND UP0, UPT, UR7, URZ, UPT ;  /* 0x0000003f0700728c */ /* 0x000fe4000bf05270 */
[----:B------:R-:W-:Y:S02]  /*3130*/  USHF.R.U32.HI UR16, URZ, 0x4, UR16 ;  /* 0x000000043f107899 */ /* 0x000fe40008011610 */
[----:B------:R-:W-:Y:S02]  /*3140*/  USEL UR8, UR8, URZ, !UP0 ;  /* 0x0000003f08087287 */ /* 0x000fe4000c000000 */
[----:B------:R-:W-:Y:S02]  /*3150*/  ULOP3.LUT UR16, UR16, 0x3fff, URZ, 0xc0, !UPT ;  /* 0x00003fff10107892 */ /* 0x000fe4000f8ec03f */
[----:B------:R-:W-:-:S02]  /*3160*/  UISETP.NE.U32.AND UP0, UPT, UR8, URZ, UPT ;  /* 0x0000003f0800728c */ /* 0x000fc4000bf05070 */
[----:B------:R-:W-:Y:S02]  /*3170*/  ULOP3.LUT UR7, UR11, 0x10000, URZ, 0xfc, !UPT ;  /* 0x000100000b077892 */ /* 0x000fe4000f8efc3f */
[----:B------:R-:W-:Y:S02]  /*3180*/  ULOP3.LUT UR8, UR16, 0x10000, URZ, 0xfc, !UPT ;  /* 0x0001000010087892 */ /* 0x000fe4000f8efc3f */
[----:B------:R-:W-:Y:S02]  /*3190*/  ULEA UR7, UR12, UR7, 0xa ;  /* 0x000000070c077291 */ /* 0x000fe4000f8e503f */
[----:B------:R-:W-:Y:S01]  /*31a0*/  ULEA UR8, UR12, UR8, 0x9 ;  /* 0x000000080c087291 */ /* 0x000fe2000f8e483f */
[----:B------:R-:W-:Y:S01]  /*31b0*/  UMOV UR17, 0x80000020 ;  /* 0x8000002000117882 */ /* 0x000fe20000000000 */
[----:B------:R-:W-:Y:S01]  /*31c0*/  UMOV UR19, 0x80000020 ;  /* 0x8000002000137882 */ /* 0x000fe20000000000 */
[----:B------:R-:W-:Y:S02]  /*31d0*/  UIADD3 UR6, UR6, 0x2, URZ ;  /* 0x0000000206067890 */ /* 0x000fe4000fffe03f */
[----:B------:R-:W-:-:S02]  /*31e0*/  UMOV UR16, UR7 ;  /* 0x0000000700107c82 */ /* 0x000fc40008000000 */
[----:B------:R-:W-:Y:S02]  /*31f0*/  UMOV UR18, UR8 ;  /* 0x0000000800127c82 */ /* 0x000fe40008000000 */
[----:B------:R-:W-:Y:S01]  /*3200*/  QGMMA.64x128x32.F32.E4M3.E4M3 R88, gdesc[UR16], R88, UP0 ;  /* 0x01e00000105879f3 */ /* 0x000fe2000bf00858 */
[----:B------:R-:W-:Y:S01]  /*3210*/  UIADD3 UR16, UR7, 0x200, URZ ;  /* 0x0000020007107890 */ /* 0x000fe2000fffe03f */
[----:B------:R-:W-:-:S10]  /*3220*/  UMOV UR17, 0x80000020 ;  /* 0x8000002000117882 */ /* 0x000fd40000000000 */
[----:B------:R-:W-:Y:S01]  /*3230*/  QGMMA.64x128x32.F32.E4M3.E4M3 R24, gdesc[UR16], R24, UP0 ;  /* 0x01e00000101879f3 */ /* 0x000fe2000bf00818 */
[----:B------:R-:W-:Y:S02]  /*3240*/  UIADD3 UR16, UR7, 0x2, URZ ;  /* 0x0000000207107890 */ /* 0x000fe4000fffe03f */
[----:B------:R-:W-:Y:S01]  /*3250*/  UIADD3 UR18, UR8, 0x2, URZ ;  /* 0x0000000208127890 */ /* 0x000fe2000fffe03f */
[----:B------:R-:W-:Y:S01]  /*3260*/  UMOV UR17, 0x80000020 ;  /* 0x8000002000117882 */ /* 0x000fe20000000000 */
[----:B------:R-:W-:Y:S01]  /*3270*/  UMOV UR19, 0x80000020 ;  /* 0x8000002000137882 */ /* 0x000fe20000000000 */
[----:B------:R-:W-:-:S06]  /*3280*/  UISETP.NE.AND UP0, UPT, UR6, UR25, UPT ;  /* 0x000000190600728c */ /* 0x000fcc000bf05270 */
[----:B------:R-:W-:Y:S01]  /*3290*/  QGMMA.64x128x32.F32.E4M3.E4M3 R88, gdesc[UR16], R88 ;  /* 0x01e00000105879f3 */ /* 0x000fe20008700858 */
[----:B------:R-:W-:Y:S01]  /*32a0*/  UIADD3 UR16, UR7, 0x202, URZ ;  /* 0x0000020207107890 */ /* 0x000fe2000fffe03f */
[----:B------:R-:W-:Y:S01]  /*32b0*/  UMOV UR17, 0x80000020 ;  /* 0x8000002000117882 */ /* 0x000fe20000000000 */
[----:B------:R-:W-:-:S06]  /*32c0*/  USEL UR7, URZ, 0x1, UP0 ;  /* 0x000000013f077887 */ /* 0x000fcc0008000000 */
[----:B------:R-:W-:-:S03]  /*32d0*/  ISETP.NE.AND P0, PT, RZ, UR7, PT ;  /* 0x00000007ff007c0c */ /* 0x000fc6000bf05270 */
[----:B------:R-:W-:Y:S03]  /*32e0*/  QGMMA.64x128x32.F32.E4M3.E4M3 R24, gdesc[UR16], R24, gsb0 ;  /* 0x01e00000101879f3 */ /* 0x000fe60008000818 */
[----:B------:R-:W-:-:S07]  /*32f0*/  WARPGROUP.DEPBAR.LE gsb0, 0x1 ;  /* 0x00008000000079c5 */ /* 0x000fce0000010100 */
[----:B------:R-:W-:Y:S05]  /*3300*/  @!P0 BRA `(.L_x_28) ;  /* 0x0000000c00808947 */ /* 0x000fea0003800000 */
[----:B------:R-:W-:Y:S02]  /*3310*/  WARPGROUP.DEPBAR.LE gsb0, 0x0 ;  /* 0x00008000000079c5 */ /* 0x000fe40000010000 */
[----:B------:R-:W-:-:S01]  /*3320*/  FADD R226, R88, R226 ;  /* 0x000000e258e27221 */ /* 0x000fc20000000000 */
[----:B------:R-:W-:Y:S01]  /*3330*/  FADD R225, R89, R225 ;  /* 0x000000e159e17221 */ /* 0x000fe20000000000 */
[----:B------:R1:W-:Y:S01]  /*3340*/  STL [R1+0x90], R227 ;  /* 0x000090e301007387 */ /* 0x0003e20000100800 */
[----:B------:R-:W-:-:S01]  /*3350*/  FADD R224, R90, R224 ;  /* 0x000000e05ae07221 */ /* 0x000fc20000000000 */
[----:B------:R-:W-:Y:S01]  /*3360*/  FADD R223, R91, R223 ;  /* 0x000000df5bdf7221 */ /* 0x000fe20000000000 */
[----:B------:R-:W-:-:S01]  /*3370*/  FADD R222, R92, R222 ;  /* 0x000000de5cde7221 */ /* 0x000fc20000000000 */
[----:B------:R-:W-:Y:S01]  /*3380*/  FADD R221, R93, R221 ;  /* 0x000000dd5ddd7221 */ /* 0x000fe20000000000 */
[----:B-1----:R-:W2:Y:S04]  /*3390*/  LDL.LU R227, [R1+0x30] ;  /* 0x0000300001e37983 */ /* 0x002ea80000300800 */
[----:B------:R1:W-:Y:S01]  /*33a0*/  STL [R1+0x94], R226 ;  /* 0x000094e201007387 */ /* 0x0003e20000100800 */
[----:B------:R-:W-:-:S01]  /*33b0*/  FADD R220, R94, R220 ;  /* 0x000000dc5edc7221 */ /* 0x000fc20000000000 */
[----:B------:R-:W-:-:S02]  /*33c0*/  FADD R219, R95, R219 ;  /* 0x000000db5fdb7221 */ /* 0x000fc40000000000 */
[----:B-1----:R-:W3:Y:S04]  /*33d0*/  LDL.LU R226, [R1+0x2c] ;  /* 0x00002c0001e27983 */ /* 0x002ee80000300800 */
[----:B------:R1:W-:Y:S01]  /*33e0*/  STL [R1+0x98], R225 ;  /* 0x000098e101007387 */ /* 0x0003e20000100800 */
[----:B------:R-:W-:-:S03]  /*33f0*/  FADD R218, R96, R218 ;  /* 0x000000da60da7221 */ /* 0x000fc60000000000 */
[----:B-1----:R-:W4:Y:S04]  /*3400*/  LDL.LU R225, [R1+0x28] ;  /* 0x0000280001e17983 */ /* 0x002f280000300800 */
        /* <DEDUP_REMOVED lines=9> */
[----:B------:R1:W-:Y:S04]  /*34a0*/  STL [R1+0xa8], R221 ;  /* 0x0000a8dd01007387 */ /* 0x0003e80000100800 */
        /* <DEDUP_REMOVED lines=12> */
[----:B-1----:R-:W4:Y:S01]  /*3570*/  LDL.LU R215, [R1] ;  /* 0x0000000001d77983 */ /* 0x002f220000300800 */
[----:B------:R-:W-:-:S01]  /*3580*/  FADD R214, R100, R214 ;  /* 0x000000d664d67221 */ /* 0x000fc20000000000 */
[----:B------:R-:W-:Y:S01]  /*3590*/  FADD R213, R101, R213 ;  /* 0x000000d565d57221 */ /* 0x000fe20000000000 */
[----:B------:R-:W-:-:S01]  /*35a0*/  FADD R212, R102, R212 ;  /* 0x000000d466d47221 */ /* 0x000fc20000000000 */
[----:B------:R-:W-:Y:S01]  /*35b0*/  FADD R211, R103, R211 ;  /* 0x000000d367d37221 */ /* 0x000fe20000000000 */
[----:B------:R-:W-:-:S01]  /*35c0*/  FADD R210, R104, R210 ;  /* 0x000000d268d27221 */ /* 0x000fc20000000000 */
[----:B------:R-:W-:Y:S01]  /*35d0*/  STL [R1+0xc4], R214 ;  /* 0x0000c4d601007387 */ /* 0x000fe20000100800 */
        /* <DEDUP_REMOVED lines=11> */
[----:B------:R1:W-:Y:S01]  /*3690*/  STL [R1+0xd0], R211 ;  /* 0x0000d0d301007387 */ /* 0x0003e20000100800 */
[----:B------:R-:W-:-:S01]  /*36a0*/  FADD R200, R114, R200 ;  /* 0x000000c872c87221 */ /* 0x000fc20000000000 */
[----:B------:R-:W-:Y:S01]  /*36b0*/  FADD R199, R115, R199 ;  /* 0x000000c773c77221 */ /* 0x000fe20000000000 */
        /* <DEDUP_REMOVED lines=69> */
[----:B-----5:R-:W-:Y:S01]  /*3b10*/  FADD R0, R57, R0 ;  /* 0x0000000039007221 */ /* 0x020fe20000000000 */
[----:B--2---:R-:W-:-:S01]  /*3b20*/  FADD R227, R70, R227 ;  /* 0x000000e346e37221 */ /* 0x004fc20000000000 */
[----:B---3--:R-:W-:Y:S01]  /*3b30*/  FADD R226, R69, R226 ;  /* 0x000000e245e27221 */ /* 0x008fe20000000000 */
[----:B----4-:R-:W-:-:S01]  /*3b40*/  FADD R225, R68, R225 ;  /* 0x000000e144e17221 */ /* 0x010fc20000000000 */
        /* <DEDUP_REMOVED lines=9> */
[----:B------:R-:W-:-:S05]  /*3be0*/  FADD R215, R58, R215 ;  /* 0x000000d73ad77221 */ /* 0x000fca0000000000 */
[----:B------:R2:W-:Y:S04]  /*3bf0*/  STL [R1], R215 ;  /* 0x000000d701007387 */ /* 0x0005e80000100800 */
[----:B------:R3:W-:Y:S04]  /*3c00*/  STL [R1+0x4], R216 ;  /* 0x000004d801007387 */ /* 0x0007e80000100800 */
        /* <DEDUP_REMOVED lines=8> */
[----:B-1----:R-:W4:Y:S04]  /*3c90*/  LDL.LU R211, [R1+0x34] ;  /* 0x0000340001d37983 */ /* 0x002f280000300800 */
[----:B------:R1:W-:Y:S04]  /*3ca0*/  STL [R1+0x28], R225 ;  /* 0x000028e101007387 */ /* 0x0003e80000100800 */
[----:B------:R-:W4:Y:S04]  /*3cb0*/  LDL.LU R212, [R1+0x38] ;  /* 0x0000380001d47983 */ /* 0x000f280000300800 */
[----:B------:R1:W-:Y:S04]  /*3cc0*/  STL [R1+0x2c], R226 ;  /* 0x00002ce201007387 */ /* 0x0003e80000100800 */
[----:B------:R-:W4:Y:S04]  /*3cd0*/  LDL.LU R213, [R1+0x3c] ;  /* 0x00003c0001d57983 */ /* 0x000f280000300800 */
[----:B------:R1:W-:Y:S04]  /*3ce0*/  STL [R1+0x30], R227 ;  /* 0x000030e301007387 */ /* 0x0003e80000100800 */
[----:B------:R-:W4:Y:S04]  /*3cf0*/  LDL.LU R214, [R1+0x40] ;  /* 0x0000400001d67983 */ /* 0x000f280000300800 */
[----:B--2---:R-:W2:Y:S04]  /*3d00*/  LDL.LU R215, [R1+0x44] ;  /* 0x0000440001d77983 */ /* 0x004ea80000300800 */
[----:B---3--:R-:W3:Y:S04]  /*3d10*/  LDL.LU R216, [R1+0x48] ;  /* 0x0000480001d87983 */ /* 0x008ee80000300800 */
[----:B----4-:R-:W4:Y:S04]  /*3d20*/  LDL.LU R217, [R1+0x4c] ;  /* 0x00004c0001d97983 */ /* 0x010f280000300800 */
[----:B0-----:R-:W4:Y:S04]  /*3d30*/  LDL.LU R218, [R1+0x50] ;  /* 0x0000500001da7983 */ /* 0x001f280000300800 */
[----:B------:R-:W4:Y:S04]  /*3d40*/  LDL.LU R219, [R1+0x54] ;  /* 0x0000540001db7983 */ /* 0x000f280000300800 */
[----:B------:R-:W4:Y:S04]  /*3d50*/  LDL.LU R220, [R1+0x58] ;  /* 0x0000580001dc7983 */ /* 0x000f280000300800 */
[----:B------:R-:W4:Y:S04]  /*3d60*/  LDL.LU R221, [R1+0x5c] ;  /* 0x00005c0001dd7983 */ /* 0x000f280000300800 */
[----:B------:R-:W4:Y:S04]  /*3d70*/  LDL.LU R222, [R1+0x60] ;  /* 0x0000600001de7983 */ /* 0x000f280000300800 */
[----:B------:R-:W4:Y:S04]  /*3d80*/  LDL.LU R223, [R1+0x64] ;  /* 0x0000640001df7983 */ /* 0x000f280000300800 */
[----:B------:R-:W4:Y:S04]  /*3d90*/  LDL.LU R224, [R1+0x68] ;  /* 0x0000680001e07983 */ /* 0x000f280000300800 */
[----:B-1----:R-:W4:Y:S04]  /*3da0*/  LDL.LU R225, [R1+0x6c] ;  /* 0x00006c0001e17983 */ /* 0x002f280000300800 */
[----:B------:R-:W4:Y:S04]  /*3db0*/  LDL.LU R226, [R1+0x70] ;  /* 0x0000700001e27983 */ /* 0x000f280000300800 */
[----:B------:R-:W4:Y:S01]  /*3dc0*/  LDL.LU R227, [R1+0x74] ;  /* 0x0000740001e37983 */ /* 0x000f220000300800 */
[----:B------:R-:W-:-:S05]  /*3dd0*/  FADD R211, R71, R211 ;  /* 0x000000d347d37221 */ /* 0x000fca0000000000 */
[----:B------:R0:W-:Y:S01]  /*3de0*/  STL [R1+0x34], R211 ;  /* 0x000034d301007387 */ /* 0x0001e20000100800 */
[----:B------:R-:W-:-:S03]  /*3df0*/  FADD R212, R72, R212 ;  /* 0x000000d448d47221 */ /* 0x000fc60000000000 */
[----:B0-----:R1:W5:Y:S01]  /*3e00*/  LDL.LU R211, [R1+0xd0] ;  /* 0x0000d00001d37983 */ /* 0x0013620000300800 */
[----:B------:R-:W-:-:S03]  /*3e10*/  FADD R213, R73, R213 ;  /* 0x000000d549d57221 */ /* 0x000fc60000000000 */
[----:B------:R0:W-:Y:S01]  /*3e20*/  STL [R1+0x38], R212 ;  /* 0x000038d401007387 */ /* 0x0001e20000100800 */
[----:B------:R-:W-:-:S01]  /*3e30*/  FADD R214, R74, R214 ;  /* 0x000000d64ad67221 */ /* 0x000fc20000000000 */
[----:B--2---:R-:W-:Y:S02]  /*3e40*/  FADD R215, R75, R215 ;  /* 0x000000d74bd77221 */ /* 0x004fe40000000000 */
[----:B0-----:R1:W5:Y:S01]  /*3e50*/  LDL.LU R212, [R1+0xcc] ;  /* 0x0000cc0001d47983 */ /* 0x0013620000300800 */
[----:B---3--:R-:W-:-:S03]  /*3e60*/  FADD R216, R76, R216 ;  /* 0x000000d84cd87221 */ /* 0x008fc60000000000 */
[----:B------:R0:W-:Y:S01]  /*3e70*/  STL [R1+0x3c], R213 ;  /* 0x00003cd501007387 */ /* 0x0001e20000100800 */
[----:B----4-:R-:W-:-:S03]  /*3e80*/  FADD R217, R77, R217 ;  /* 0x000000d94dd97221 */ /* 0x010fc60000000000 */
[----:B0-----:R1:W5:Y:S01]  /*3e90*/  LDL.LU R213, [R1+0xc8] ;  /* 0x0000c80001d57983 */ /* 0x0013620000300800 */
[----:B------:R-:W-:-:S03]  /*3ea0*/  FADD R218, R78, R218 ;  /* 0x000000da4eda7221 */ /* 0x000fc60000000000 */
[----:B------:R0:W-:Y:S01]  /*3eb0*/  STL [R1+0x40], R214 ;  /* 0x000040d601007387 */ /* 0x0001e20000100800 */
[----:B------:R-:W-:-:S01]  /*3ec0*/  FADD R219, R79, R219 ;  /* 0x000000db4fdb7221 */ /* 0x000fc20000000000 */
[----:B------:R-:W-:Y:S02]  /*3ed0*/  FADD R220, R80, R220 ;  /* 0x000000dc50dc7221 */ /* 0x000fe40000000000 */
[----:B0-----:R1:W5:Y:S04]  /*3ee0*/  LDL.LU R214, [R1+0xc4] ;  /* 0x0000c40001d67983 */ /* 0x0013680000300800 */
[----:B------:R0:W-:Y:S01]  /*3ef0*/  STL [R1+0x44], R215 ;  /* 0x000044d701007387 */ /* 0x0001e20000100800 */
[----:B------:R-:W-:-:S01]  /*3f00*/  FADD R221, R81, R221 ;  /* 0x000000dd51dd7221 */ /* 0x000fc20000000000 */
[----:B------:R-:W-:-:S02]  /*3f10*/  FADD R222, R82, R222 ;  /* 0x000000de52de7221 */ /* 0x000fc40000000000 */
[----:B0-----:R1:W5:Y:S04]  /*3f20*/  LDL.LU R215, [R1+0xc0] ;  /* 0x0000c00001d77983 */ /* 0x0013680000300800 */
[----:B------:R0:W-:Y:S01]  /*3f30*/  STL [R1+0x48], R216 ;  /* 0x000048d801007387 */ /* 0x0001e20000100800 */
[----:B------:R-:W-:-:S03]  /*3f40*/  FADD R223, R83, R223 ;  /* 0x000000df53df7221 */ /* 0x000fc60000000000 */
        /* <DEDUP_REMOVED lines=13> */
[----:B------:R0:W-:Y:S04]  /*4020*/  STL [R1+0x5c], R221 ;  /* 0x00005cdd01007387 */ /* 0x0001e80000100800 */
        /* <DEDUP_REMOVED lines=12> */
[----:B0-----:R1:W5:Y:S01]  /*40f0*/  LDL.LU R227, [R1+0x90] ;  /* 0x0000900001e37983 */ /* 0x0013620000300800 */
[----:B------:R-:W-:-:S05]  /*4100*/  UMOV UR6, URZ ;  /* 0x0000003f00067c82 */ /* 0x000fca0008000000 */
.L_x_28:
[----:B------:R-:W-:Y:S05]  /*4110*/  @!P1 BRA `(.L_x_29) ;  /* 0x0000000000049947 */ /* 0x000fea0003800000 */
[----:B------:R-:W-:Y:S01]  /*4120*/  BPT.TRAP 0x1 ;  /* 0x000000040000795c */ /* 0x000fe20000300000 */
.L_x_29:
[----:B------:R2:W-:Y:S04]  /*4130*/  STL [R1+0x94], R2 ;  /* 0x0000940201007387 */ /* 0x0005e80000100800 */
[----:B--2---:R-:W2:Y:S04]  /*4140*/  LDL R2, [R1+0x78] ;  /* 0x0000780001027983 */ /* 0x004ea80000100800 */
[----:B-----5:R3:W-:Y:S04]  /*4150*/  STL [R1+0x90], R0 ;  /* 0x0000900001007387 */ /* 0x0207e80000100800 */
[----:B---3--:R-:W3:Y:S01]  /*4160*/  LDL R0, [R1+0x7c] ;  /* 0x00007c0001007983 */ /* 0x008ee20000100800 */
[----:B0-----:R-:W-:Y:S01]  /*4170*/  IMAD.U32 R229, RZ, RZ, UR24 ;  /* 0x00000018ffe57e24 */ /* 0x001fe2000f8e00ff */
[----:B--2---:R-:W-:-:S02]  /*4180*/  ISETP.NE.AND P0, PT, R2, RZ, PT ;  /* 0x000000ff0200720c */ /* 0x004fc40003f05270 */
[----:B------:R0:W5:Y:S11]  /*4190*/  LDL.LU R2, [R1+0x94] ;  /* 0x0000940001027983 */ /* 0x0001760000300800 */
[----:B------:R-:W-:-:S05]  /*41a0*/  @P0 LEA R229, R229, UR10, 0x3 ;  /* 0x0000000ae5e50c11 */ /* 0x000fca000f8e18ff */
[----:B------:R-:W-:-:S05]  /*41b0*/  @P0 VIADD R229, R229, 0x20 ;  /* 0x00000020e5e50836 */ /* 0x000fca0000000000 */
[----:B---3--:R-:W-:Y:S02]  /*41c0*/  @P0 PRMT R229, R0, 0x654, R229 ;  /* 0x0000065400e50816 */ /* 0x008fe400000000e5 */
[----:B------:R0:W5:Y:S01]  /*41d0*/  LDL.LU R0, [R1+0x90] ;  /* 0x0000900001007983 */ /* 0x0001620000300800 */
[----:B------:R-:W-:Y:S01]  /*41e0*/  UISETP.GT.U32.AND UP0, UPT, UR13, 0x1, UPT ;  /* 0x000000010d00788c */ /* 0x000fe2000bf04070 */
[----:B------:R0:W-:Y:S05]  /*41f0*/  @P0 SYNCS.ARRIVE.TRANS64.RED.A1T0 RZ, [R229+URZ], RZ ;  /* 0x000000ffe5ff09a7 */ /* 0x0001ea000810043f */
[----:B------:R-:W-:-:S13]  /*4200*/  PLOP3.LUT P0, PT, PT, PT, UP0, 0x80, 0x0 ;  /* 0x000000000000781c */ /* 0x000fda0003f0f008 */
[----:B0-----:R-:W-:Y:S05]  /*4210*/  @P0 BRA `(.L_x_30) ;  /* 0x0000000000040947 */ /* 0x001fea0003800000 */
[----:B------:R-:W-:Y:S01]  /*4220*/  BPT.TRAP 0x1 ;  /* 0x000000040000795c */ /* 0x000fe20000300000 */
.L_x_30:
[----:B------:R-:W-:Y:S01]  /*4230*/  UIADD3 UR12, UR12, 0x1, URZ ;  /* 0x000000010c0c7890 */ /* 0x000fe2000fffe03f */
[C---:B------:R-:W-:Y:S01]  /*4240*/  ISETP.GT.AND P0, PT, R228.reuse, 0x1, PT ;  /* 0x00000001e400780c */ /* 0x040fe20003f04270 */
[----:B------:R-:W-:Y:S01]  /*4250*/  UIADD3 UR24, UR24, 0x1, URZ ;  /* 0x0000000118187890 */ /* 0x000fe2000fffe03f */
[----:B------:R-:W-:Y:S01]  /*4260*/  VIADD R228, R228, 0xffffffff ;  /* 0xffffffffe4e47836 */ /* 0x000fe20000000000 */
[----:B------:R-:W-:Y:S02]  /*4270*/  UISETP.NE.AND UP0, UPT, UR12, 0x4, UPT ;  /* 0x000000040c00788c */ /* 0x000fe4000bf05270 */
[----:B------:R-:W-:Y:S02]  /*4280*/  UISETP.NE.AND UP1, UPT, UR24, 0x4, UPT ;  /* 0x000000041800788c */ /* 0x000fe4000bf25270 */
[----:B------:R-:W-:Y:S02]  /*4290*/  USEL UR8, URZ, 0x1, UP0 ;  /* 0x000000013f087887 */ /* 0x000fe40008000000 */
[----:B------:R-:W-:-:S02]  /*42a0*/  USEL UR12, UR12, URZ, UP0 ;  /* 0x0000003f0c0c7287 */ /* 0x000fc40008000000 */
[----:B------:R-:W-:Y:S02]  /*42b0*/  USEL UR24, UR24, URZ, UP1 ;  /* 0x0000003f18187287 */ /* 0x000fe40008800000 */
[----:B------:R-:W-:Y:S01]  /*42c0*/  LOP3.LUT R227, R227, UR8, RZ, 0x3c, !PT ;  /* 0x00000008e3e37c12 */ /* 0x000fe2000f8e3cff */
[----:B------:R-:W-:Y:S01]  /*42d0*/  UMOV UR8, 0x1 ;  /* 0x0000000100087882 */ /* 0x000fe20000000000 */
[----:B------:R-:W-:Y:S08]  /*42e0*/  @P0 BRA `(.L_x_31) ;  /* 0xffffffec00480947 */ /* 0x000ff0000383ffff */
.L_x_23:
[----:B------:R-:W-:-:S04]  /*42f0*/  UISETP.NE.AND UP0, UPT, UR6, URZ, UPT ;  /* 0x0000003f0600728c */ /* 0x000fc8000bf05270 */
[----:B------:R-:W-:-:S06]  /*4300*/  USEL UR6, URZ, 0x1, !UP0 ;  /* 0x000000013f067887 */ /* 0x000fcc000c000000 */
[----:B------:R-:W-:-:S13]  /*4310*/  ISETP.NE.AND P0, PT, RZ, UR6, PT ;  /* 0x00000006ff007c0c */ /* 0x000fda000bf05270 */
[----:B------:R-:W-:Y:S05]  /*4320*/  @!P0 BRA `(.L_x_32) ;  /* 0x0000000c00dc8947 */ /* 0x000fea0003800000 */
[----:B------:R-:W2:Y:S04]  /*4330*/  LDL.LU R227, [R1+0x74] ;  /* 0x0000740001e37983 */ /* 0x000ea80000300800 */
[----:B--2---:R0:W-:Y:S04]  /*4340*/  STL [R1+0x90], R227 ;  /* 0x000090e301007387 */ /* 0x0041e80000100800 */
[----:B0-----:R-:W2:Y:S04]  /*4350*/  LDL.LU R227, [R1+0x70] ;  /* 0x0000700001e37983 */ /* 0x001ea80000300800 */
        /* <DEDUP_REMOVED lines=55> */
[----:B0-----:R-:W2:Y:S01]  /*46d0*/  LDL.LU R227, [R1] ;  /* 0x0000000001e37983 */ /* 0x001ea20000300800 */
[----:B------:R-:W-:-:S02]  /*46e0*/  WARPGROUP.DEPBAR.LE gsb0, 0x0 ;  /* 0x00008000000079c5 */ /* 0x000fc40000010000 */
[----:B------:R-:W-:Y:S01]  /*46f0*/  FADD R226, R88, R226 ;  /* 0x000000e258e27221 */ /* 0x000fe20000000000 */
        /* <DEDUP_REMOVED lines=95> */
[----:B-----5:R-:W-:Y:S01]  /*4cf0*/  FADD R2, R56, R2 ;  /* 0x0000000238027221 */ /* 0x020fe20000000000 */
[----:B------:R-:W-:Y:S01]  /*4d00*/  FADD R0, R57, R0 ;  /* 0x0000000039007221 */ /* 0x000fe20000000000 */
[----:B--2---:R-:W-:-:S05]  /*4d10*/  FADD R227, R58, R227 ;  /* 0x000000e33ae37221 */ /* 0x004fca0000000000 */
[----:B------:R0:W-:Y:S04]  /*4d20*/  STL [R1], R227 ;  /* 0x000000e301007387 */ /* 0x0001e80000100800 */
[----:B0-----:R-:W2:Y:S02]  /*4d30*/  LDL.LU R227, [R1+0x100] ;  /* 0x0001000001e37983 */ /* 0x001ea40000300800 */
[----:B--2---:R-:W-:-:S05]  /*4d40*/  FADD R227, R59, R227 ;  /* 0x000000e33be37221 */ /* 0x004fca0000000000 */
[----:B------:R0:W-:Y:S04]  /*4d50*/  STL [R1+0x4], R227 ;  /* 0x000004e301007387 */ /* 0x0001e80000100800 */
        /* <DEDUP_REMOVED lines=83> */
[----:B------:R0:W-:Y:S02]  /*5290*/  STL [R1+0x74], R227 ;  /* 0x000074e301007387 */ /* 0x0001e40000100800 */
.L_x_32:
[----:B------:R-:W-:Y:S02]  /*52a0*/  WARPGROUP.DEPBAR.LE gsb0, 0x0 ;  /* 0x00008000000079c5 */ /* 0x000fe40000010000 */
[----:B------:R-:W2:Y:S02]  /*52b0*/  LDC R24, c[0x0][0x28c] ;  /* 0x0000a300ff187b82 */ /* 0x000ea40000000800 */
[----:B--2---:R-:W-:-:S13]  /*52c0*/  ISETP.GE.AND P0, PT, R24, 0x1, PT ;  /* 0x000000011800780c */ /* 0x004fda0003f06270 */
[----:B------:R-:W-:Y:S05]  /*52d0*/  @!P0 BRA `(.L_x_33) ;  /* 0x0000000000608947 */ /* 0x000fea0003800000 */
[----:B------:R-:W-:-:S06]  /*52e0*/  UISETP.NE.AND UP0, UPT, UR23, 0x3, UPT ;  /* 0x000000031700788c */ /* 0x000fcc000bf05270 */
[----:B------:R-:W-:-:S13]  /*52f0*/  PLOP3.LUT P0, PT, PT, PT, UP0, 0x80, 0x0 ;  /* 0x000000000000781c */ /* 0x000fda0003f0f008 */
[----:B------:R-:W-:Y:S05]  /*5300*/  @!P0 BRA `(.L_x_34) ;  /* 0x0000000000048947 */ /* 0x000fea0003800000 */
[----:B------:R-:W-:Y:S01]  /*5310*/  BPT.TRAP 0x1 ;  /* 0x000000040000795c */ /* 0x000fe20000300000 */
.L_x_34:
[----:B-----5:R2:W-:Y:S04]  /*5320*/  STL [R1+0x90], R0 ;  /* 0x0000900001007387 */ /* 0x0205e80000100800 */
[----:B0-----:R-:W3:Y:S04]  /*5330*/  LDL R227, [R1+0x7c] ;  /* 0x00007c0001e37983 */ /* 0x001ee80000100800 */
[----:B--2---:R-:W2:Y:S01]  /*5340*/  LDL R0, [R1+0x78] ;  /* 0x0000780001007983 */ /* 0x004ea20000100800 */
[----:B------:R-:W-:Y:S01]  /*5350*/  UISETP.LT.AND UP1, UPT, UR9, 0x1, UPT ;  /* 0x000000010900788c */ /* 0x000fe2000bf21270 */
[----:B------:R-:W-:Y:S01]  /*5360*/  IMAD.U32 R25, RZ, RZ, UR10 ;  /* 0x0000000aff197e24 */ /* 0x000fe2000f8e00ff */
[----:B--2---:R-:W-:-:S02]  /*5370*/  ISETP.NE.AND P0, PT, R0, RZ, PT ;  /* 0x000000ff0000720c */ /* 0x004fc40003f05270 */
[----:B------:R2:W5:Y:S11]  /*5380*/  LDL.LU R0, [R1+0x90] ;  /* 0x0000900001007983 */ /* 0x0005760000300800 */
[----:B------:R-:W-:-:S05]  /*5390*/  VOTEU.ANY UP0, P0 ;  /* 0x00000000003f7886 */ /* 0x000fca0000000100 */
[----:B------:R-:W-:-:S04]  /*53a0*/  @UP0 USEL UR6, UR9, 0x1, UP1 ;  /* 0x0000000109060887 */ /* 0x000fc80008800000 */
[----:B------:R-:W-:-:S06]  /*53b0*/  @UP0 UIADD3 UR6, UR5, UR9, -UR6 ;  /* 0x0000000905060290 */ /* 0x000fcc000fffe806 */
[----:B------:R-:W-:-:S04]  /*53c0*/  IMAD.U32 R24, RZ, RZ, UR6 ;  /* 0x00000006ff187e24 */ /* 0x000fc8000f8e00ff */
[----:B------:R-:W-:-:S05]  /*53d0*/  @P0 IMAD.SHL.U32 R24, R24, 0x8, RZ ;  /* 0x0000000818180824 */ /* 0x000fca00078e00ff */
[----:B------:R-:W-:Y:S01]  /*53e0*/  @P0 LOP3.LUT R24, R24, 0x18, RZ, 0xc0, !PT ;  /* 0x0000001818180812 */ /* 0x000fe200078ec0ff */
[----:B------:R-:W-:-:S03]  /*53f0*/  UISETP.GT.U32.AND UP0, UPT, UR13, 0x1, UPT ;  /* 0x000000010d00788c */ /* 0x000fc6000bf04070 */
[----:B------:R-:W-:-:S04]  /*5400*/  @P0 IADD3 R24, R25, 0x20, R24 ;  /* 0x0000002019180810 */ /* 0x000fc80007ffe018 */
[----:B---3--:R-:W-:-:S04]  /*5410*/  @P0 PRMT R24, R227, 0x654, R24 ;  /* 0x00000654e3180816 */ /* 0x008fc80000000018 */
[----:B------:R2:W-:Y:S01]  /*5420*/  @P0 SYNCS.ARRIVE.TRANS64.RED.A1T0 RZ, [R24+URZ], RZ ;  /* 0x000000ff18ff09a7 */ /* 0x0005e2000810043f */
[----:B------:R-:W-:-:S13]  /*5430*/  PLOP3.LUT P0, PT, PT, PT, UP0, 0x80, 0x0 ;  /* 0x000000000000781c */ /* 0x000fda0003f0f008 */
[----:B--2---:R-:W-:Y:S05]  /*5440*/  @P0 BRA `(.L_x_33) ;  /* 0x0000000000040947 */ /* 0x004fea0003800000 */
[----:B------:R-:W-:Y:S01]  /*5450*/  BPT.TRAP 0x1 ;  /* 0x000000040000795c */ /* 0x000fe20000300000 */
.L_x_33:
[----:B-----5:R2:W-:Y:S01]  /*5460*/  STL [R1+0x94], R2 ;  /* 0x0000940201007387 */ /* 0x0205e20000100800 */
[----:B------:R-:W3:Y:S01]  /*5470*/  LDC R28, c[0x0][0x288] ;  /* 0x0000a200ff1c7b82 */ /* 0x000ee20000000800 */
[----:B------:R-:W-:Y:S02]  /*5480*/  ULDC UR6, c[0x0][0x284] ;  /* 0x0000a10000067ab9 */ /* 0x000fe40000000800 */
[----:B--2---:R-:W2:Y:S04]  /*5490*/  LDL.LU R2, [R1+0x88] ;  /* 0x0000880001027983 */ /* 0x004ea80000300800 */
[----:B------:R4:W-:Y:S04]  /*54a0*/  STL [R1+0x90], R0 ;  /* 0x0000900001007387 */ /* 0x0009e80000100800 */
[----:B----4-:R-:W4:Y:S01]  /*54b0*/  LDL.LU R0, [R1+0x8c] ;  /* 0x00008c0001007983 */ /* 0x010f220000300800 */
[----:B0-----:R-:W0:Y:S02]  /*54c0*/  S2R R227, SR_TID.X ;  /* 0x0000000000e37919 */ /* 0x001e240000002100 */
[----:B0-----:R-:W-:-:S02]  /*54d0*/  SHF.R.U32.HI R24, RZ, 0x2, R227 ;  /* 0x00000002ff187819 */ /* 0x001fc400000116e3 */
[----:B------:R-:W-:Y:S02]  /*54e0*/  LOP3.LUT R26, R227, 0x60, RZ, 0xc0, !PT ;  /* 0x00000060e31a7812 */ /* 0x000fe400078ec0ff */
[----:B------:R-:W-:Y:S02]  /*54f0*/  SHF.R.U32.HI R27, RZ, 0x7, R227 ;  /* 0x00000007ff1b7819 */ /* 0x000fe400000116e3 */
[----:B------:R-:W-:Y:S02]  /*5500*/  LOP3.LUT R25, R24, 0x7, RZ, 0xc0, !PT ;  /* 0x0000000718197812 */ /* 0x000fe400078ec0ff */
[----:B------:R-:W-:Y:S02]  /*5510*/  SHF.R.U32.HI R26, RZ, 0x1, R26 ;  /* 0x00000001ff1a7819 */ /* 0x000fe4000001161a */
[----:B------:R-:W-:Y:S02]  /*5520*/  LOP3.LUT R24, R27, 0x1, RZ, 0xc0, !PT ;  /* 0x000000011b187812 */ /* 0x000fe400078ec0ff */
[----:B------:R-:W-:-:S02]  /*5530*/  IADD3 R31, RZ, -R26, -R25 ;  /* 0x8000001aff1f7210 */ /* 0x000fc40007ffe819 */
[----:B------:R-:W-:Y:S01]  /*5540*/  LOP3.LUT R27, R227, 0x3, RZ, 0xc0, !PT ;  /* 0x00000003e31b7812 */ /* 0x000fe200078ec0ff */
[C---:B------:R-:W-:Y:S02]  /*5550*/  IMAD.SHL.U32 R30, R24.reuse, 0x40, RZ ;  /* 0x00000040181e7824 */ /* 0x040fe400078e00ff */
[----:B------:R-:W-:Y:S02]  /*5560*/  IMAD R31, R24, -0x40, R31 ;  /* 0xffffffc0181f7824 */ /* 0x000fe400078e021f */
[----:B--2---:R-:W-:Y:S02]  /*5570*/  IMAD.SHL.U32 R29, R2, 0x80, RZ ;  /* 0x00000080021d7824 */ /* 0x004fe400078e00ff */
[----:B------:R0:W5:Y:S01]  /*5580*/  LDL.LU R2, [R1+0x94] ;  /* 0x0000940001027983 */ /* 0x0001620000300800 */
[----:B----4-:R-:W-:Y:S02]  /*5590*/  IMAD.WIDE R38, R0, 0x100, RZ ;  /* 0x0000010000267825 */ /* 0x010fe400078e02ff */
[----:B---3--:R-:W-:-:S02]  /*55a0*/  ISETP.GE.AND P0, PT, R29, R28, PT ;  /* 0x0000001c1d00720c */ /* 0x008fc40003f06270 */
[----:B------:R-:W-:Y:S01]  /*55b0*/  LOP3.LUT R43, R30, 0x40, R25, 0xe2, !PT ;  /* 0x000000401e2b7812 */ /* 0x000fe200078ee219 */
[----:B------:R-:W-:Y:S02]  /*55c0*/  IMAD.SHL.U32 R24, R0, 0x100, RZ ;  /* 0x0000010000187824 */ /* 0x000fe400078e00ff */
[----:B------:R0:W5:Y:S01]  /*55d0*/  LDL.LU R0, [R1+0x90] ;  /* 0x0000900001007983 */ /* 0x0001620000300800 */
[----:B------:R-:W-:Y:S02]  /*55e0*/  IMAD.SHL.U32 R32, R227, 0x2, RZ ;  /* 0x00000002e3207824 */ /* 0x000fe400078e00ff */
[C---:B------:R-:W-:Y:S01]  /*55f0*/  ISETP.GE.OR P0, PT, R24.reuse, UR6, P0 ;  /* 0x0000000618007c0c */ /* 0x040fe20008706670 */
[----:B------:R-:W-:Y:S01]  /*5600*/  IMAD R42, R27, -0x2, R28 ;  /* 0xfffffffe1b2a7824 */ /* 0x000fe200078e021c */
[----:B------:R-:W-:Y:S01]  /*5610*/  IADD3 R41, -R24, UR6, R31 ;  /* 0x0000000618297c10 */ /* 0x000fe2000fffe11f */
[----:B------:R-:W-:Y:S01]  /*5620*/  IMAD.MOV.U32 R40, RZ, RZ, -0x1 ;  /* 0xffffffffff287424 */ /* 0x000fe200078e00ff */
[----:B------:R-:W-:Y:S01]  /*5630*/  LOP3.LUT R43, R38, R43, R26, 0xfe, !PT ;  /* 0x0000002b262b7212 */ /* 0x000fe200078efe1a */
[----:B------:R-:W-:Y:S01]  /*5640*/  IMAD.IADD R42, R42, 0x1, -R29 ;  /* 0x000000012a2a7824 */ /* 0x000fe200078e0a1d */
[----:B------:R-:W-:-:S07]  /*5650*/  LOP3.LUT R32, R29, 0x6, R32, 0xf8, !PT ;  /* 0x000000061d207812 */ /* 0x000fce00078ef820 */
[----:B0-----:R-:W-:Y:S05]  /*5660*/  @P0 BRA `(.L_x_35) ;  /* 0x00000090001c0947 */ /* 0x001fea0003800000 */
[----:B------:R-:W0:Y:S01]  /*5670*/  LDC.64 R28, c[0x0][0x5c8] ;  /* 0x00017200ff1c7b82 */ /* 0x000e220000000a00 */
[----:B------:R-:W-:Y:S01]  /*5680*/  USHF.R.S32.HI UR7, URZ, 0x1f, UR22 ;  /* 0x0000001f3f077899 */ /* 0x000fe20008011416 */
[--C-:B------:R-:W-:Y:S01]  /*5690*/  SHF.R.S32.HI R33, RZ, 0x1f, R32.reuse ;  /* 0x0000001fff217819 */ /* 0x100fe20000011420 */
[----:B------:R-:W-:Y:S01]  /*56a0*/  ULDC.64 UR10, c[0x0][0x5d0] ;  /* 0x00017400000a7ab9 */ /* 0x000fe20000000a00 */
[----:B------:R-:W-:Y:S01]  /*56b0*/  BSSY B0, `(.L_x_35) ;  /* 0x0000902000007945 */ /* 0x000fe20003800000 */
[----:B------:R-:W-:Y:S02]  /*56c0*/  UIMAD UR6, UR7, UR10, URZ ;  /* 0x0000000a070672a4 */ /* 0x000fe4000f8e023f */
[----:B------:R-:W-:Y:S02]  /*56d0*/  IMAD.U32 R27, RZ, RZ, UR10 ;  /* 0x0000000aff1b7e24 */ /* 0x000fe4000f8e00ff */
[----:B------:R-:W-:Y:S02]  /*56e0*/  UIMAD UR6, UR22, UR11, UR6 ;  /* 0x0000000b160672a4 */ /* 0x000fe4000f8e0206 */
[----:B------:R-:W-:Y:S01]  /*56f0*/  IMAD.WIDE.U32 R26, R27, UR22, R32 ;  /* 0x000000161b1a7c25 */ /* 0x000fe2000f8e0020 */
[----:B------:R-:W-:-:S03]  /*5700*/  ULDC.64 UR10, c[0x0][0x5c0] ;  /* 0x00017000000a7ab9 */ /* 0x000fc60000000a00 */
[----:B------:R-:W-:Y:S02]  /*5710*/  VIADD R27, R27, UR6 ;  /* 0x000000061b1b7c36 */ /* 0x000fe40008000000 */
[-C--:B0-----:R-:W-:Y:S01]  /*5720*/  IMAD R24, R39, R28.reuse, RZ ;  /* 0x0000001c27187224 */ /* 0x081fe200078e02ff */
[----:B------:R-:W-:Y:S01]  /*5730*/  SHF.L.U64.HI R34, R28, 0x3, R29 ;  /* 0x000000031c227819 */ /* 0x000fe2000001021d */
[----:B------:R-:W-:-:S04]  /*5740*/  IMAD.WIDE.U32 R26, R43, R28, R26 ;  /* 0x0000001c2b1a7225 */ /* 0x000fc800078e001a */
[----:B------:R-:W-:Y:S01]  /*5750*/  IMAD R25, R43, R29, R24 ;  /* 0x0000001d2b197224 */ /* 0x000fe200078e0218 */
[----:B------:R-:W-:Y:S01]  /*5760*/  IADD3 R24, P2, R26, UR10, RZ ;  /* 0x0000000a1a187c10 */ /* 0x000fe2000ff5e0ff */
[C---:B------:R-:W-:Y:S01]  /*5770*/  IMAD.SHL.U32 R35, R28.reuse, 0x8, RZ ;  /* 0x000000081c237824 */ /* 0x040fe200078e00ff */
[----:B------:R-:W-:Y:S01]  /*5780*/  LEA R30, P3, R28, R26, 0x7 ;  /* 0x0000001a1c1e7211 */ /* 0x000fe200078638ff */
[----:B------:R-:W-:-:S03]  /*5790*/  IMAD.IADD R27, R27, 0x1, R25 ;  /* 0x000000011b1b7824 */ /* 0x000fc600078e0219 */
[----:B------:R-:W-:Y:S02]  /*57a0*/  IADD3 R26, P1, P0, R26, UR10, R35 ;  /* 0x0000000a1a1a7c10 */ /* 0x000fe4000f83e023 */
[----:B------:R-:W-:Y:S02]  /*57b0*/  IADD3.X R25, R27, UR11, RZ, P2, !PT ;  /* 0x0000000b1b197c10 */ /* 0x000fe400097fe4ff */
[----:B------:R-:W-:Y:S02]  /*57c0*/  FSETP.NEU.AND P2, PT, RZ, UR21, PT ;  /* 0x00000015ff007c0b */ /* 0x000fe4000bf4d000 */
[----:B------:R-:W-:Y:S02]  /*57d0*/  LEA.HI.X R31, R28, R27, R29, 0x7, P3 ;  /* 0x0000001b1c1f7211 */ /* 0x000fe400018f3c1d */
[C---:B------:R-:W-:Y:S02]  /*57e0*/  IADD3 R28, P3, R30.reuse, UR10, RZ ;  /* 0x0000000a1e1c7c10 */ /* 0x040fe4000ff7e0ff */
[----:B------:R-:W-:-:S02]  /*57f0*/  IADD3 R30, P5, P6, R30, UR10, R35 ;  /* 0x0000000a1e1e7c10 */ /* 0x000fc4000febe023 */
[----:B------:R-:W-:Y:S02]  /*5800*/  IADD3.X R29, R31, UR11, RZ, P3, !PT ;  /* 0x0000000b1f1d7c10 */ /* 0x000fe40009ffe4ff */
[--C-:B------:R-:W-:Y:S02]  /*5810*/  IADD3.X R27, R27, UR11, R34.reuse, P1, P0 ;  /* 0x0000000b1b1b7c10 */ /* 0x100fe40008fe0422 */
[----:B------:R-:W-:Y:S01]  /*5820*/  IADD3.X R31, R31, UR11, R34, P5, P6 ;  /* 0x0000000b1f1f7c10 */ /* 0x000fe2000afec422 */
[----:B------:R-:W-:Y:S06]  /*5830*/  @!P2 BRA `(.L_x_36) ;  /* 0x0000006c001ca947 */ /* 0x000fec0003800000 */
[----:B------:R-:W-:Y:S01]  /*5840*/  ULDC.64 UR10, c[0x0][0x5b8] ;  /* 0x00016e00000a7ab9 */ /* 0x000fe20000000a00 */
[----:B------:R-:W-:Y:S01]  /*5850*/  ISETP.GE.AND P0, PT, R41, 0x1, PT ;  /* 0x000000012900780c */ /* 0x000fe20003f06270 */
[----:B------:R-:W-:Y:S02]  /*5860*/  UIMAD UR6, UR7, UR10, URZ ;  /* 0x0000000a070672a4 */ /* 0x000fe4000f8e023f */
[----:B------:R-:W-:Y:S01]  /*5870*/  IMAD.U32 R35, RZ, RZ, UR10 ;  /* 0x0000000aff237e24 */ /* 0x000fe2000f8e00ff */
[----:B------:R-:W-:Y:S01]  /*5880*/  BSSY B1, `(.L_x_37) ;  /* 0x0000010000017945 */ /* 0x000fe20003800000 */
[----:B------:R-:W-:Y:S01]  /*5890*/  ISETP.LT.OR P3, PT, R42, 0x1, !P0 ;  /* 0x000000012a00780c */ /* 0x000fe20004761670 */
[----:B------:R-:W-:Y:S02]  /*58a0*/  UIMAD UR6, UR22, UR11, UR6 ;  /* 0x0000000b160672a4 */ /* 0x000fe4000f8e0206 */
[----:B------:R-:W-:Y:S01]  /*58b0*/  IMAD.WIDE.U32 R32, R35, UR22, R32 ;  /* 0x0000001623207c25 */ /* 0x000fe2000f8e0020 */
[----:B------:R-:W-:-:S03]  /*58c0*/  ULDC.64 UR10, c[0x0][0x5a8] ;  /* 0x00016a00000a7ab9 */ /* 0x000fc60000000a00 */
[----:B------:R-:W-:Y:S02]  /*58d0*/  IMAD.MOV.U32 R36, RZ, RZ, R32 ;  /* 0x000000ffff247224 */ /* 0x000fe400078e0020 */
[----:B------:R-:W-:Y:S01]  /*58e0*/  VIADD R37, R33, UR6 ;  /* 0x0000000621257c36 */ /* 0x000fe20008000000 */
[----:B------:R-:W-:Y:S02]  /*58f0*/  ULDC.64 UR6, c[0x0][0x5b0] ;  /* 0x00016c0000067ab9 */ /* 0x000fe40000000a00 */
[----:B------:R-:W-:Y:S02]  /*5900*/  IMAD R34, R39, UR6, RZ ;  /* 0x0000000627227c24 */ /* 0x000fe4000f8e02ff */
[----:B------:R-:W-:-:S04]  /*5910*/  IMAD.WIDE.U32 R32, R43, UR6, R36 ;  /* 0x000000062b207c25 */ /* 0x000fc8000f8e0024 */
[--C-:B------:R-:W-:Y:S01]  /*5920*/  IMAD R35, R43, UR7, R34.reuse ;  /* 0x000000072b237c24 */ /* 0x100fe2000f8e0222 */
[----:B------:R-:W-:Y:S02]  /*5930*/  IADD3 R32, P1, R32, UR10, RZ ;  /* 0x0000000a20207c10 */ /* 0x000fe4000ff3e0ff */
[----:B------:R-:W-:Y:S02]  /*5940*/  PRMT R34, RZ, 0x7610, R34 ;  /* 0x00007610ff227816 */ /* 0x000fe40000000022 */
[----:B------:R-:W-:Y:S01]  /*5950*/  IADD3.X R33, R33, UR11, R35, P1, !PT ;  /* 0x0000000b21217c10 */ /* 0x000fe20008ffe423 */
[----:B------:R-:W-:Y:S08]  /*5960*/  @P3 BRA `(.L_x_38) ;  /* 0x0000000000043947 */ /* 0x000ff00003800000 */
[----:B------:R0:W5:Y:S02]  /*5970*/  LDG.E.U8 R34, desc[UR14][R32.64] ;  /* 0x0000000e20227981 */ /* 0x000164000c1e1100 */
.L_x_38:
[----:B------:R-:W-:Y:S05]  /*5980*/  BSYNC B1 ;  /* 0x0000000000017941 */ /* 0x000fea0003800000 */
.L_x_37:
[----:B-----5:R-:W-:Y:S01]  /*5990*/  LOP3.LUT R34, R34, 0xff, RZ, 0xc0, !PT ;  /* 0x000000ff22227812 */ /* 0x020fe200078ec0ff */
[----:B------:R-:W-:Y:S01]  /*59a0*/  BSSY B1, `(.L_x_39) ;  /* 0x000000b000017945 */ /* 0x000fe20003800000 */
[----:B------:R-:W-:Y:S02]  /*59b0*/  ISETP.LT.OR P2, PT, R42, 0x2, !P0 ;  /* 0x000000022a00780c */ /* 0x000fe40004741670 */
[----:B------:R-:W-:-:S05]  /*59c0*/  F2FP.F16.E4M3.UNPACK_B R34, R34 ;  /* 0x00000022ff22723e */ /* 0x000fca00020006ff */
[----:B------:R-:W-:-:S05]  /*59d0*/  HADD2.F32 R34, -RZ, R34.H0_H0 ;  /* 0x20000022ff227230 */ /* 0x000fca0000004100 */
[----:B------:R-:W-:Y:S01]  /*59e0*/  FMUL R35, R34, UR21 ;  /* 0x0000001522237c20 */ /* 0x000fe20008400000 */
[----:B------:R-:W-:-:S03]  /*59f0*/  PRMT R34, RZ, 0x7610, R34 ;  /* 0x00007610ff227816 */ /* 0x000fc60000000022 */
[----:B------:R-:W-:-:S05]  /*5a00*/  FFMA R35, R226, UR20, R35 ;  /* 0x00000014e2237c23 */ /* 0x000fca0008000023 */
[----:B------:R-:W-:-:S05]  /*5a10*/  F2FP.SATFINITE.E4M3.F32.PACK_AB_MERGE_C R35, RZ, R35, RZ ;  /* 0x00000023ff23723e */ /* 0x000fca00048070ff */
[----:B------:R2:W-:Y:S01]  /*5a20*/  @!P3 STG.E.U8 desc[UR14][R24.64], R35 ;  /* 0x000000231800b986 */ /* 0x0005e2000c10110e */
[----:B------:R-:W-:Y:S05]  /*5a30*/  @P2 BRA `(.L_x_40) ;  /* 0x0000000000042947 */ /* 0x000fea0003800000 */
[----:B------:R3:W5:Y:S02]  /*5a40*/  LDG.E.U8 R34, desc[UR14][R32.64+0x1] ;  /* 0x0000010e20227981 */ /* 0x000764000c1e1100 */
.L_x_40:
[----:B------:R-:W-:Y:S05]  /*5a50*/  BSYNC B1 ;  /* 0x0000000000017941 */ /* 0x000fea0003800000 */
.L_x_39:
[----:B-----5:R-:W-:Y:S01]  /*5a60*/  LOP3.LUT R34, R34, 0xff, RZ, 0xc0, !PT ;  /* 0x000000ff22227812 */ /* 0x020fe200078ec0ff */
[----:B------:R-:W-:Y:S01]  /*5a70*/  BSSY B1, `(.L_x_41) ;  /* 0x0000013000017945 */ /* 0x000fe20003800000 */
[----:B------:R-:W-:Y:S02]  /*5a80*/  IADD3 R45, P1, R43, 0x8, RZ ;  /* 0x000000082b2d7810 */ /* 0x000fe40007f3e0ff */
[----:B------:R-:W-:-:S03]  /*5a90*/  F2FP.F16.E4M3.UNPACK_B R34, R34 ;  /* 0x00000022ff22723e */ /* 0x000fc600020006ff */
[----:B--2---:R-:W-:Y:S01]  /*5aa0*/  IMAD.X R35, RZ, RZ, R39, P1 ;  /* 0x000000ffff237224 */ /* 0x004fe200008e0627 */
[----:B------:R-:W-:Y:S01]  /*5ab0*/  ISETP.GE.AND P1, PT, R41, 0x9, PT ;  /* 0x000000092900780c */ /* 0x000fe20003f26270 */
[----:B------:R-:W-:Y:S02]  /*5ac0*/  HADD2.F32 R34, -RZ, R34.H0_H0 ;  /* 0x20000022ff227230 */ /* 0x000fe40000004100 */
[----:B------:R-:W-:Y:S01]  /*5ad0*/  IMAD R46, R35, UR6, RZ ;  /* 0x00000006232e7c24 */ /* 0x000fe2000f8e02ff */
[----:B------:R-:W-:Y:S02]  /*5ae0*/  ISETP.LT.OR P5, PT, R42, 0x1, !P1 ;  /* 0x000000012a00780c */ /* 0x000fe40004fa1670 */
[----:B------:R-:W-:Y:S01]  /*5af0*/  FMUL R44, R34, UR21 ;  /* 0x00000015222c7c20 */ /* 0x000fe20008400000 */
[----:B------:R-:W-:-:S04]  /*5b00*/  IMAD.WIDE.U32 R34, R45, UR6, R36 ;  /* 0x000000062d227c25 */ /* 0x000fc8000f8e0024 */
[----:B------:R-:W-:Y:S01]  /*5b10*/  FFMA R44, R225, UR20, R44 ;  /* 0x00000014e12c7c23 */ /* 0x000fe2000800002c */
[----:B------:R-:W-:Y:S01]  /*5b20*/  IMAD R45, R45, UR7, R46 ;  /* 0x000000072d2d7c24 */ /* 0x000fe2000f8e022e */
[----:B------:R-:W-:-:S03]  /*5b30*/  IADD3 R34, P3, R34, UR10, RZ ;  /* 0x0000000a22227c10 */ /* 0x000fc6000ff7e0ff */
[----:B------:R-:W-:Y:S02]  /*5b40*/  F2FP.SATFINITE.E4M3.F32.PACK_AB_MERGE_C R47, RZ, R44, RZ ;  /* 0x0000002cff2f723e */ /* 0x000fe400048070ff */
[----:B------:R-:W-:Y:S02]  /*5b50*/  IADD3.X R35, R35, UR11, R45, P3, !PT ;  /* 0x0000000b23237c10 */ /* 0x000fe40009ffe42d */
[----:B------:R-:W-:Y:S01]  /*5b60*/  PRMT R44, RZ, 0x7610, R44 ;  /* 0x00007610ff2c7816 */ /* 0x000fe2000000002c */
[----:B------:R2:W-:Y:S01]  /*5b70*/  @!P2 STG.E.U8 desc[UR14][R24.64+0x1], R47 ;  /* 0x0000012f1800a986 */ /* 0x0005e2000c10110e */
[----:B------:R-:W-:Y:S05]  /*5b80*/  @P5 BRA `(.L_x_42) ;  /* 0x0000000000045947 */ /* 0x000fea0003800000 */
[----:B------:R4:W5:Y:S02]  /*5b90*/  LDG.E.U8 R44, desc[UR14][R34.64] ;  /* 0x0000000e222c7981 */ /* 0x000964000c1e1100 */
.L_x_42:
[----:B------:R-:W-:Y:S05]  /*5ba0*/  BSYNC B1 ;  /* 0x0000000000017941 */ /* 0x000fea0003800000 */
.L_x_41:
        /* <DEDUP_REMOVED lines=12> */
.L_x_44:
[----:B------:R-:W-:Y:S05]  /*5c70*/  BSYNC B1 ;  /* 0x0000000000017941 */ /* 0x000fea0003800000 */
.L_x_43:
[----:B-----5:R-:W-:Y:S01]  /*5c80*/  LOP3.LUT R44, R44, 0xff, RZ, 0xc0, !PT ;  /* 0x000000ff2c2c7812 */ /* 0x020fe200078ec0ff */
[----:B------:R-:W-:Y:S01]  /*5c90*/  BSSY B1, `(.L_x_45) ;  /* 0x000000b000017945 */ /* 0x000fe20003800000 */
[----:B------:R-:W-:Y:S02]  /*5ca0*/  ISETP.LT.OR P3, PT, R42, 0x9, !P0 ;  /* 0x000000092a00780c */ /* 0x000fe40004761670 */
[----:B------:R-:W-:-:S05]  /*5cb0*/  F2FP.F16.E4M3.UNPACK_B R44, R44 ;  /* 0x0000002cff2c723e */ /* 0x000fca00020006ff */
[----:B------:R-:W-:-:S05]  /*5cc0*/  HADD2.F32 R44, -RZ, R44.H0_H0 ;  /* 0x2000002cff2c7230 */ /* 0x000fca0000004100 */
[----:B------:R-:W-:-:S04]  /*5cd0*/  FMUL R44, R44, UR21 ;  /* 0x000000152c2c7c20 */ /* 0x000fc80008400000 */
[----:B------:R-:W-:-:S05]  /*5ce0*/  FFMA R44, R223, UR20, R44 ;  /* 0x00000014df2c7c23 */ /* 0x000fca000800002c */
[----:B0-----:R-:W-:Y:S02]  /*5cf0*/  F2FP.SATFINITE.E4M3.F32.PACK_AB_MERGE_C R45, RZ, R44, RZ ;  /* 0x0000002cff2d723e */ /* 0x001fe400048070ff */
[----:B------:R-:W-:-:S03]  /*5d00*/  PRMT R44, RZ, 0x7610, R44 ;  /* 0x00007610ff2c7816 */ /* 0x000fc6000000002c */
[----:B------:R0:W-:Y:S01]  /*5d10*/  @!P2 STG.E.U8 desc[UR14][R26.64+0x1], R45 ;  /* 0x0000012d1a00a986 */ /* 0x0001e2000c10110e */
[----:B------:R-:W-:Y:S05]  /*5d20*/  @P3 BRA `(.L_x_46) ;  /* 0x0000000000043947 */ /* 0x000fea0003800000 */
[----:B------:R0:W5:Y:S02]  /*5d30*/  LDG.E.U8 R44, desc[UR14][R32.64+0x8] ;  /* 0x0000080e202c7981 */ /* 0x000164000c1e1100 */
.L_x_46:
[----:B------:R-:W-:Y:S05]  /*5d40*/  BSYNC B1 ;  /* 0x0000000000017941 */ /* 0x000fea0003800000 */
.L_x_45:
[----:B-----5:R-:W-:Y:S01]  /*5d50*/  LOP3.LUT R44, R44, 0xff, RZ, 0xc0, !PT ;  /* 0x000000ff2c2c7812 */ /* 0x020fe200078ec0ff */
[----:B------:R-:W-:Y:S01]  /*5d60*/  BSSY B1, `(.L_x_47) ;  /* 0x000000b000017945 */ /* 0x000fe20003800000 */
[----:B------:R-:W-:Y:S02]  /*5d70*/  ISETP.LT.OR P2, PT, R42, 0xa, !P0 ;  /* 0x0000000a2a00780c */ /* 0x000fe40004741670 */
[----:B------:R-:W-:-:S05]  /*5d80*/  F2FP.F16.E4M3.UNPACK_B R44, R44 ;  /* 0x0000002cff2c723e */ /* 0x000fca00020006ff */
[----:B------:R-:W-:-:S05]  /*5d90*/  HADD2.F32 R44, -RZ, R44.H0_H0 ;  /* 0x2000002cff2c7230 */ /* 0x000fca0000004100 */
[----:B0-----:R-:W-:Y:S01]  /*5da0*/  FMUL R45, R44, UR21 ;  /* 0x000000152c2d7c20 */ /* 0x001fe20008400000 */
[----:B------:R-:W-:-:S03]  /*5db0*/  PRMT R44, RZ, 0x7610, R44 ;  /* 0x00007610ff2c7816 */ /* 0x000fc6000000002c */
[----:B------:R-:W-:-:S05]  /*5dc0*/  FFMA R45, R222, UR20, R45 ;  /* 0x00000014de2d7c23 */ /* 0x000fca000800002d */
[----:B------:R-:W-:-:S05]  /*5dd0*/  F2FP.SATFINITE.E4M3.F32.PACK_AB_MERGE_C R45, RZ, R45, RZ ;  /* 0x0000002dff2d723e */ /* 0x000fca00048070ff */
[----:B------:R0:W-:Y:S01]  /*5de0*/  @!P3 STG.E.U8 desc[UR14][R24.64+0x8], R45 ;  /* 0x0000082d1800b986 */ /* 0x0001e2000c10110e */
[----:B------:R-:W-:Y:S05]  /*5df0*/  @P2 BRA `(.L_x_48) ;  /* 0x0000000000042947 */ /* 0x000fea0003800000 */
[----:B------:R0:W5:Y:S02]  /*5e00*/  LDG.E.U8 R44, desc[UR14][R32.64+0x9] ;  /* 0x0000090e202c7981 */ /* 0x000164000c1e1100 */
.L_x_48:
[----:B------:R-:W-:Y:S05]  /*5e10*/  BSYNC B1 ;  /* 0x0000000000017941 */ /* 0x000fea0003800000 */
.L_x_47:
        /* <DEDUP_REMOVED lines=12> */
.L_x_50:
[----:B------:R-:W-:Y:S05]  /*5ee0*/  BSYNC B1 ;  /* 0x0000000000017941 */ /* 0x000fea0003800000 */
.L_x_49:
        /* <DEDUP_REMOVED lines=12> */
.L_x_52:
[----:B------:R-:W-:Y:S05]  /*5fb0*/  BSYNC B1 ;  /* 0x0000000000017941 */ /* 0x000fea0003800000 */
.L_x_51:
        /* <DEDUP_REMOVED lines=12> */
.L_x_54:
[----:B------:R-:W-:Y:S05]  /*6080*/  BSYNC B1 ;  /* 0x0000000000017941 */ /* 0x000fea0003800000 */
.L_x_53:
        /* <DEDUP_REMOVED lines=12> */
.L_x_56:
[----:B------:R-:W-:Y:S05]  /*6150*/  BSYNC B1 ;  /* 0x0000000000017941 */ /* 0x000fea0003800000 */
.L_x_55:
        /* <DEDUP_REMOVED lines=12> */
.L_x_58:
[----:B------:R-:W-:Y:S05]  /*6220*/  BSYNC B1 ;  /* 0x0000000000017941 */ /* 0x000fea0003800000 */
.L_x_57:
        /* <DEDUP_REMOVED lines=12> */
.L_x_60:
[----:B------:R-:W-:Y:S05]  /*62f0*/  BSYNC B1 ;  /* 0x0000000000017941 */ /* 0x000fea0003800000 */
.L_x_59:
        /* <DEDUP_REMOVED lines=12> */
.L_x_62:
[----:B------:R-:W-:Y:S05]  /*63c0*/  BSYNC B1 ;  /* 0x0000000000017941 */ /* 0x000fea0003800000 */
.L_x_61:
        /* <DEDUP_REMOVED lines=12> */
.L_x_64:
[----:B------:R-:W-:Y:S05]  /*6490*/  BSYNC B1 ;  /* 0x0000000000017941 */ /* 0x000fea0003800000 */
.L_x_63:
        /* <DEDUP_REMOVED lines=12> */
.L_x_66:
[----:B------:R-:W-:Y:S05]  /*6560*/  BSYNC B1 ;  /* 0x0000000000017941 */ /* 0x000fea0003800000 */
.L_x_65:
        /* <DEDUP_REMOVED lines=12> */
.L_x_68:
[----:B------:R-:W-:Y:S05]  /*6630*/  BSYNC B1 ;  /* 0x0000000000017941 */ /* 0x000fea0003800000 */
.L_x_67:
        /* <DEDUP_REMOVED lines=12> */
.L_x_70:
[----:B------:R-:W-:Y:S05]  /*6700*/  BSYNC B1 ;  /* 0x0000000000017941 */ /* 0x000fea0003800000 */
.L_x_69:
        /* <DEDUP_REMOVED lines=12> */
.L_x_72:
[----:B------:R-:W-:Y:S05]  /*67d0*/  BSYNC B1 ;  /* 0x0000000000017941 */ /* 0x000fea0003800000 */
.L_x_71:
        /* <DEDUP_REMOVED lines=12> */
.L_x_74:
[----:B------:R-:W-:Y:S05]  /*68a0*/  BSYNC B1 ;  /* 0x0000000000017941 */ /* 0x000fea0003800000 */
.L_x_73:
        /* <DEDUP_REMOVED lines=12> */
.L_x_76:
[----:B------:R-:W-:Y:S05]  /*6970*/  BSYNC B1 ;  /* 0x0000000000017941 */ /* 0x000fea0003800000 */
.L_x_75:
        /* <DEDUP_REMOVED lines=12> */
.L_x_78:
[----:B------:R-:W-:Y:S05]  /*6a40*/  BSYNC B1 ;  /* 0x0000000000017941 */ /* 0x000fea0003800000 */
.L_x_77:
        /* <DEDUP_REMOVED lines=12> */
.L_x_80:
[----:B------:R-:W-:Y:S05]  /*6b10*/  BSYNC B1 ;  /* 0x0000000000017941 */ /* 0x000fea0003800000 */
.L_x_79:
        /* <DEDUP_REMOVED lines=12> */
.L_x_82:
[----:B------:R-:W-:Y:S05]  /*6be0*/  BSYNC B1 ;  /* 0x0000000000017941 */ /* 0x000fea0003800000 */
.L_x_81:
        /* <DEDUP_REMOVED lines=12> */
.L_x_84:
[----:B------:R-:W-:Y:S05]  /*6cb0*/  BSYNC B1 ;  /* 0x0000000000017941 */ /* 0x000fea0003800000 */
.L_x_83:
        /* <DEDUP_REMOVED lines=12> */
.L_x_86:
[----:B------:R-:W-:Y:S05]  /*6d80*/  BSYNC B1 ;  /* 0x0000000000017941 */ /* 0x000fea0003800000 */
.L_x_85:
        /* <DEDUP_REMOVED lines=12> */
.L_x_88:
[----:B------:R-:W-:Y:S05]  /*6e50*/  BSYNC B1 ;  /* 0x0000000000017941 */ /* 0x000fea0003800000 */
.L_x_87:
        /* <DEDUP_REMOVED lines=12> */
.L_x_90:
[----:B------:R-:W-:Y:S05]  /*6f20*/  BSYNC B1 ;  /* 0x0000000000017941 */ /* 0x000fea0003800000 */
.L_x_89:
        /* <DEDUP_REMOVED lines=12> */
.L_x_92:
[----:B------:R-:W-:Y:S05]  /*6ff0*/  BSYNC B1 ;  /* 0x0000000000017941 */ /* 0x000fea0003800000 */
.L_x_91:
        /* <DEDUP_REMOVED lines=12> */
.L_x_94:
[----:B------:R-:W-:Y:S05]  /*70c0*/  BSYNC B1 ;  /* 0x0000000000017941 */ /* 0x000fea0003800000 */
.L_x_93:
        /* <DEDUP_REMOVED lines=12> */
.L_x_96:
[----:B------:R-:W-:Y:S05]  /*7190*/  BSYNC B1 ;  /* 0x0000000000017941 */ /* 0x000fea0003800000 */
.L_x_95:
        /* <DEDUP_REMOVED lines=12> */
.L_x_98:
[----:B------:R-:W-:Y:S05]  /*7260*/  BSYNC B1 ;  /* 0x0000000000017941 */ /* 0x000fea0003800000 */
.L_x_97:
        /* <DEDUP_REMOVED lines=12> */
.L_x_100:
[----:B------:R-:W-:Y:S05]  /*7330*/  BSYNC B1 ;  /* 0x0000000000017941 */ /* 0x000fea0003800000 */
.L_x_99:
        /* <DEDUP_REMOVED lines=12> */
.L_x_102:
[----:B------:R-:W-:Y:S05]  /*7400*/  BSYNC B1 ;  /* 0x0000000000017941 */ /* 0x000fea0003800000 */
.L_x_101:
        /* <DEDUP_REMOVED lines=12> */
.L_x_104:
[----:B------:R-:W-:Y:S05]  /*74d0*/  BSYNC B1 ;  /* 0x0000000000017941 */ /* 0x000fea0003800000 */
.L_x_103:
        /* <DEDUP_REMOVED lines=12> */
.L_x_106:
[----:B------:R-:W-:Y:S05]  /*75a0*/  BSYNC B1 ;  /* 0x0000000000017941 */ /* 0x000fea0003800000 */
.L_x_105:
        /* <DEDUP_REMOVED lines=12> */
.L_x_108:
[----:B------:R-:W-:Y:S05]  /*7670*/  BSYNC B1 ;  /* 0x0000000000017941 */ /* 0x000fea0003800000 */
.L_x_107:
        /* <DEDUP_REMOVED lines=12> */
.L_x_110:
[----:B------:R-:W-:Y:S05]  /*7740*/  BSYNC B1 ;  /* 0x0000000000017941 */ /* 0x000fea0003800000 */
.L_x_109:
        /* <DEDUP_REMOVED lines=12> */
.L_x_112:
[----:B------:R-:W-:Y:S05]  /*7810*/  BSYNC B1 ;  /* 0x0000000000017941 */ /* 0x000fea0003800000 */
.L_x_111:
        /* <DEDUP_REMOVED lines=12> */
.L_x_114:
[----:B------:R-:W-:Y:S05]  /*78e0*/  BSYNC B1 ;  /* 0x0000000000017941 */ /* 0x000fea0003800000 */
.L_x_113:
        /* <DEDUP_REMOVED lines=12> */
.L_x_116:
[----:B------:R-:W-:Y:S05]  /*79b0*/  BSYNC B1 ;  /* 0x0000000000017941 */ /* 0x000fea0003800000 */
.L_x_115:
        /* <DEDUP_REMOVED lines=12> */
.L_x_118:
[----:B------:R-:W-:Y:S05]  /*7a80*/  BSYNC B1 ;  /* 0x0000000000017941 */ /* 0x000fea0003800000 */
.L_x_117:
        /* <DEDUP_REMOVED lines=12> */
.L_x_120:
[----:B------:R-:W-:Y:S05]  /*7b50*/  BSYNC B1 ;  /* 0x0000000000017941 */ /* 0x000fea0003800000 */
.L_x_119:
        /* <DEDUP_REMOVED lines=12> */
.L_x_122:
[----:B------:R-:W-:Y:S05]  /*7c20*/  BSYNC B1 ;  /* 0x0000000000017941 */ /* 0x000fea0003800000 */
.L_x_121:
        /* <DEDUP_REMOVED lines=12> */
.L_x_124:
[----:B------:R-:W-:Y:S05]  /*7cf0*/  BSYNC B1 ;  /* 0x0000000000017941 */ /* 0x000fea0003800000 */
.L_x_123:
        /* <DEDUP_REMOVED lines=12> */
.L_x_126:
[----:B------:R-:W-:Y:S05]  /*7dc0*/  BSYNC B1 ;  /* 0x0000000000017941 */ /* 0x000fea0003800000 */
.L_x_125:
        /* <DEDUP_REMOVED lines=12> */
.L_x_128:
[----:B------:R-:W-:Y:S05]  /*7e90*/  BSYNC B1 ;  /* 0x0000000000017941 */ /* 0x000fea0003800000 */
.L_x_127:
        /* <DEDUP_REMOVED lines=12> */
.L_x_130:
[----:B------:R-:W-:Y:S05]  /*7f60*/  BSYNC B1 ;  /* 0x0000000000017941 */ /* 0x000fea0003800000 */
.L_x_129:
        /* <DEDUP_REMOVED lines=12> */
.L_x_132:
[----:B------:R-:W-:Y:S05]  /*8030*/  BSYNC B1 ;  /* 0x0000000000017941 */ /* 0x000fea0003800000 */
.L_x_131:
        /* <DEDUP_REMOVED lines=12> */
.L_x_134:
[----:B------:R-:W-:Y:S05]  /*8100*/  BSYNC B1 ;  /* 0x0000000000017941 */ /* 0x000fea0003800000 */
.L_x_133:
        /* <DEDUP_REMOVED lines=12> */
.L_x_136:
[----:B------:R-:W-:Y:S05]  /*81d0*/  BSYNC B1 ;  /* 0x0000000000017941 */ /* 0x000fea0003800000 */
.L_x_135:
        /* <DEDUP_REMOVED lines=12> */
.L_x_138:
[----:B------:R-:W-:Y:S05]  /*82a0*/  BSYNC B1 ;  /* 0x0000000000017941 */ /* 0x000fea0003800000 */
.L_x_137:
        /* <DEDUP_REMOVED lines=12> */
.L_x_140:
[----:B------:R-:W-:Y:S05]  /*8370*/  BSYNC B1 ;  /* 0x0000000000017941 */ /* 0x000fea0003800000 */
.L_x_139:
        /* <DEDUP_REMOVED lines=12> */
.L_x_142:
[----:B------:R-:W-:Y:S05]  /*8440*/  BSYNC B1 ;  /* 0x0000000000017941 */ /* 0x000fea0003800000 */
.L_x_141:
        /* <DEDUP_REMOVED lines=12> */
.L_x_144:
[----:B------:R-:W-:Y:S05]  /*8510*/  BSYNC B1 ;  /* 0x0000000000017941 */ /* 0x000fea0003800000 */
.L_x_143:
        /* <DEDUP_REMOVED lines=12> */
.L_x_146:
[----:B------:R-:W-:Y:S05]  /*85e0*/  BSYNC B1 ;  /* 0x0000000000017941 */ /* 0x000fea0003800000 */
.L_x_145:
        /* <DEDUP_REMOVED lines=12> */
.L_x_148:
[----:B------:R-:W-:Y:S05]  /*86b0*/  BSYNC B1 ;  /* 0x0000000000017941 */ /* 0x000fea0003800000 */
.L_x_147:
        /* <DEDUP_REMOVED lines=12> */
.L_x_150:
[----:B------:R-:W-:Y:S05]  /*8780*/  BSYNC B1 ;  /* 0x0000000000017941 */ /* 0x000fea0003800000 */
.L_x_149:
        /* <DEDUP_REMOVED lines=12> */
.L_x_152:
[----:B------:R-:W-:Y:S05]  /*8850*/  BSYNC B1 ;  /* 0x0000000000017941 */ /* 0x000fea0003800000 */
.L_x_151:
        /* <DEDUP_REMOVED lines=12> */
.L_x_154:
[----:B------:R-:W-:Y:S05]  /*8920*/  BSYNC B1 ;  /* 0x0000000000017941 */ /* 0x000fea0003800000 */
.L_x_153:
        /* <DEDUP_REMOVED lines=12> */
.L_x_156:
[----:B------:R-:W-:Y:S05]  /*89f0*/  BSYNC B1 ;  /* 0x0000000000017941 */ /* 0x000fea0003800000 */
.L_x_155:
        /* <DEDUP_REMOVED lines=12> */
.L_x_158:
[----:B------:R-:W-:Y:S05]  /*8ac0*/  BSYNC B1 ;  /* 0x0000000000017941 */ /* 0x000fea0003800000 */
.L_x_157:
        /* <DEDUP_REMOVED lines=12> */
.L_x_160:
[----:B------:R-:W-:Y:S05]  /*8b90*/  BSYNC B1 ;  /* 0x0000000000017941 */ /* 0x000fea0003800000 */
.L_x_159:
[----:B-----5:R-:W-:Y:S01]  /*8ba0*/  LOP3.LUT R44, R44, 0xff, RZ, 0xc0, !PT ;  /* 0x000000ff2c2c7812 */ /* 0x020fe200078ec0ff */
[----:B------:R-:W-:Y:S01]  /*8bb0*/  BSSY B1, `(.L_x_161) ;  /* 0x000000b000017945 */ /* 0x000fe20003800000 */
[----:B------:R-:W-:Y:S02]  /*8bc0*/  ISETP.LT.OR P2, PT, R42, 0x79, !P1 ;  /* 0x000000792a00780c */ /* 0x000fe40004f41670 */
[----:B------:R-:W-:Y:S02]  /*8bd0*/  F2FP.F16.E4M3.UNPACK_B R44, R44 ;  /* 0x0000002cff2c723e */ /* 0x000fe400020006ff */
[----:B0--3--:R-:W-:-:S03]  /*8be0*/  PRMT R32, RZ, 0x7610, R32 ;  /* 0x00007610ff207816 */ /* 0x009fc60000000020 */
[----:B------:R-:W-:-:S05]  /*8bf0*/  HADD2.F32 R44, -RZ, R44.H0_H0 ;  /* 0x2000002cff2c7230 */ /* 0x000fca0000004100 */
[----:B------:R-:W-:-:S04]  /*8c00*/  FMUL R44, R44, UR21 ;  /* 0x000000152c2c7c20 */ /* 0x000fc80008400000 */
[----:B------:R-:W-:-:S05]  /*8c10*/  FFMA R44, R165, UR20, R44 ;  /* 0x00000014a52c7c23 */ /* 0x000fca000800002c */
[----:B------:R-:W-:-:S05]  /*8c20*/  F2FP.SATFINITE.E4M3.F32.PACK_AB_MERGE_C R33, RZ, R44, RZ ;  /* 0x0000002cff21723e */ /* 0x000fca00048070ff */
[----:B------:R0:W-:Y:S01]  /*8c30*/  @!P0 STG.E.U8 desc[UR14][R24.64+0x79], R33 ;  /* 0x0000792118008986 */ /* 0x0001e2000c10110e */
[----:B------:R-:W-:Y:S05]  /*8c40*/  @P2 BRA `(.L_x_162) ;  /* 0x0000000000042947 */ /* 0x000fea0003800000 */
[----:B------:R3:W5:Y:S02]  /*8c50*/  LDG.E.U8 R32, desc[UR14][R34.64+0x78] ;  /* 0x0000780e22207981 */ /* 0x000764000c1e1100 */
.L_x_162:
[----:B------:R-:W-:Y:S05]  /*8c60*/  BSYNC B1 ;  /* 0x0000000000017941 */ /* 0x000fea0003800000 */
.L_x_161:
[----:B-----5:R-:W-:Y:S01]  /*8c70*/  LOP3.LUT R32, R32, 0xff, RZ, 0xc0, !PT ;  /* 0x000000ff20207812 */ /* 0x020fe200078ec0ff */
[----:B------:R-:W-:Y:S01]  /*8c80*/  BSSY B1, `(.L_x_163) ;  /* 0x000000b000017945 */ /* 0x000fe20003800000 */
[----:B------:R-:W-:Y:S02]  /*8c90*/  ISETP.LT.OR P1, PT, R42, 0x7a, !P1 ;  /* 0x0000007a2a00780c */ /* 0x000fe40004f21670 */
[----:B------:R-:W-:Y:S02]  /*8ca0*/  F2FP.F16.E4M3.UNPACK_B R32, R32 ;  /* 0x00000020ff20723e */ /* 0x000fe400020006ff */
[----:B0-2---:R-:W-:-:S03]  /*8cb0*/  PRMT R24, RZ, 0x7610, R24 ;  /* 0x00007610ff187816 */ /* 0x005fc60000000018 */
[----:B------:R-:W-:-:S05]  /*8cc0*/  HADD2.F32 R32, -RZ, R32.H0_H0 ;  /* 0x20000020ff207230 */ /* 0x000fca0000004100 */
[----:B------:R-:W-:-:S04]  /*8cd0*/  FMUL R25, R32, UR21 ;  /* 0x0000001520197c20 */ /* 0x000fc80008400000 */
[----:B------:R-:W-:-:S05]  /*8ce0*/  FFMA R25, R164, UR20, R25 ;  /* 0x00000014a4197c23 */ /* 0x000fca0008000019 */
[----:B------:R-:W-:-:S05]  /*8cf0*/  F2FP.SATFINITE.E4M3.F32.PACK_AB_MERGE_C R25, RZ, R25, RZ ;  /* 0x00000019ff19723e */ /* 0x000fca00048070ff */
[----:B------:R0:W-:Y:S01]  /*8d00*/  @!P2 STG.E.U8 desc[UR14][R26.64+0x78], R25 ;  /* 0x000078191a00a986 */ /* 0x0001e2000c10110e */
[----:B------:R-:W-:Y:S05]  /*8d10*/  @P1 BRA `(.L_x_164) ;  /* 0x0000000000041947 */ /* 0x000fea0003800000 */
[----:B------:R2:W5:Y:S02]  /*8d20*/  LDG.E.U8 R24, desc[UR14][R34.64+0x79] ;  /* 0x0000790e22187981 */ /* 0x000564000c1e1100 */
.L_x_164:
[----:B------:R-:W-:Y:S05]  /*8d30*/  BSYNC B1 ;  /* 0x0000000000017941 */ /* 0x000fea0003800000 */
.L_x_163:
[----:B-----5:R-:W-:Y:S01]  /*8d40*/  LOP3.LUT R24, R24, 0xff, RZ, 0xc0, !PT ;  /* 0x000000ff18187812 */ /* 0x020fe200078ec0ff */
[----:B------:R-:W-:Y:S01]  /*8d50*/  BSSY B1, `(.L_x_165) ;  /* 0x0000013000017945 */ /* 0x000fe20003800000 */
[----:B------:R-:W-:Y:S02]  /*8d60*/  IADD3 R33, P0, R43, 0x80, RZ ;  /* 0x000000802b217810 */ /* 0x000fe40007f1e0ff */
[----:B------:R-:W-:-:S03]  /*8d70*/  F2FP.F16.E4M3.UNPACK_B R24, R24 ;  /* 0x00000018ff18723e */ /* 0x000fc600020006ff */
[----:B0-----:R-:W-:Y:S01]  /*8d80*/  IMAD.X R25, RZ, RZ, R39, P0 ;  /* 0x000000ffff197224 */ /* 0x001fe200000e0627 */
[----:B------:R-:W-:Y:S01]  /*8d90*/  ISETP.GE.AND P0, PT, R41, 0x81, PT ;  /* 0x000000812900780c */ /* 0x000fe20003f06270 */
[----:B------:R-:W-:Y:S02]  /*8da0*/  HADD2.F32 R24, -RZ, R24.H0_H0 ;  /* 0x20000018ff187230 */ /* 0x000fe40000004100 */
[----:B--234-:R-:W-:Y:S01]  /*8db0*/  IMAD R34, R25, UR6, RZ ;  /* 0x0000000619227c24 */ /* 0x01cfe2000f8e02ff */
        /* <DEDUP_REMOVED lines=12> */
.L_x_166:
[----:B------:R-:W-:Y:S05]  /*8e80*/  BSYNC B1 ;  /* 0x0000000000017941 */ /* 0x000fea0003800000 */
.L_x_165:
[----:B-----5:R-:W-:Y:S01]  /*8e90*/  LOP3.LUT R32, R32, 0xff, RZ, 0xc0, !PT ;  /* 0x000000ff20207812 */ /* 0x020fe200078ec0ff */
[----:B------:R-:W-:Y:S01]  /*8ea0*/  BSSY B1, `(.L_x_167) ;  /* 0x000000b000017945 */ /* 0x000fe20003800000 */
[----:B------:R-:W-:Y:S02]  /*8eb0*/  ISETP.LT.OR P2, PT, R42, 0x2, !P0 ;  /* 0x000000022a00780c */ /* 0x000fe40004741670 */
[----:B------:R-:W-:Y:S02]  /*8ec0*/  F2FP.F16.E4M3.UNPACK_B R32, R32 ;  /* 0x00000020ff20723e */ /* 0x000fe400020006ff */
[----:B0-----:R-:W-:-:S03]  /*8ed0*/  PRMT R26, RZ, 0x7610, R26 ;  /* 0x00007610ff1a7816 */ /* 0x001fc6000000001a */
[----:B------:R-:W-:-:S05]  /*8ee0*/  HADD2.F32 R32, -RZ, R32.H0_H0 ;  /* 0x20000020ff207230 */ /* 0x000fca0000004100 */
[----:B------:R-:W-:-:S04]  /*8ef0*/  FMUL R27, R32, UR21 ;  /* 0x00000015201b7c20 */ /* 0x000fc80008400000 */
[----:B------:R-:W-:-:S05]  /*8f00*/  FFMA R27, R162, UR20, R27 ;  /* 0x00000014a21b7c23 */ /* 0x000fca000800001b */
[----:B------:R-:W-:-:S05]  /*8f10*/  F2FP.SATFINITE.E4M3.F32.PACK_AB_MERGE_C R27, RZ, R27, RZ ;  /* 0x0000001bff1b723e */ /* 0x000fca00048070ff */
[----:B------:R0:W-:Y:S01]  /*8f20*/  @!P3 STG.E.U8 desc[UR14][R28.64], R27 ;  /* 0x0000001b1c00b986 */ /* 0x0001e2000c10110e */
[----:B------:R-:W-:Y:S05]  /*8f30*/  @P2 BRA `(.L_x_168) ;  /* 0x0000000000042947 */ /* 0x000fea0003800000 */
[----:B------:R3:W5:Y:S02]  /*8f40*/  LDG.E.U8 R26, desc[UR14][R24.64+0x1] ;  /* 0x0000010e181a7981 */ /* 0x000764000c1e1100 */
.L_x_168:
[----:B------:R-:W-:Y:S05]  /*8f50*/  BSYNC B1 ;  /* 0x0000000000017941 */ /* 0x000fea0003800000 */
.L_x_167:
[----:B-----5:R-:W-:Y:S01]  /*8f60*/  LOP3.LUT R26, R26, 0xff, RZ, 0xc0, !PT ;  /* 0x000000ff1a1a7812 */ /* 0x020fe200078ec0ff */
[----:B------:R-:W-:Y:S01]  /*8f70*/  BSSY B1, `(.L_x_169) ;  /* 0x0000013000017945 */ /* 0x000fe20003800000 */
[----:B------:R-:W-:Y:S02]  /*8f80*/  IADD3 R43, P1, R43, 0x88, RZ ;  /* 0x000000882b2b7810 */ /* 0x000fe40007f3e0ff */
[----:B------:R-:W-:Y:S02]  /*8f90*/  F2FP.F16.E4M3.UNPACK_B R26, R26 ;  /* 0x0000001aff1a723e */ /* 0x000fe400020006ff */
[----:B------:R-:W-:Y:S01]  /*8fa0*/  PRMT R32, RZ, 0x7610, R32 ;  /* 0x00007610ff207816 */ /* 0x000fe20000000020 */
[----:B------:R-:W-:Y:S01]  /*8fb0*/  IMAD.X R38, RZ, RZ, R39, P1 ;  /* 0x000000ffff267224 */ /* 0x000fe200008e0627 */
[----:B------:R-:W-:Y:S01]  /*8fc0*/  ISETP.GE.AND P1, PT, R41, 0x89, PT ;  /* 0x000000892900780c */ /* 0x000fe20003f26270 */
[----:B------:R-:W-:Y:S02]  /*8fd0*/  HADD2.F32 R26, -RZ, R26.H0_H0 ;  /* 0x2000001aff1a7230 */ /* 0x000fe40000004100 */
[----:B------:R-:W-:Y:S01]  /*8fe0*/  IMAD R38, R38, UR6, RZ ;  /* 0x0000000626267c24 */ /* 0x000fe2000f8e02ff */
[----:B------:R-:W-:Y:S01]  /*8ff0*/  ISETP.LT.OR P5, PT, R42, 0x1, !P1 ;  /* 0x000000012a00780c */ /* 0x000fe20004fa1670 */
[----:B------:R-:W-:-:S04]  /*9000*/  IMAD.WIDE.U32 R36, R43, UR6, R36 ;  /* 0x000000062b247c25 */ /* 0x000fc8000f8e0024 */
[----:B------:R-:W-:Y:S01]  /*9010*/  FMUL R26, R26, UR21 ;  /* 0x000000151a1a7c20 */ /* 0x000fe20008400000 */
[----:B------:R-:W-:-:S03]  /*9020*/  IMAD R43, R43, UR7, R38 ;  /* 0x000000072b2b7c24 */ /* 0x000fc6000f8e0226 */
[----:B------:R-:W-:Y:S01]  /*9030*/  FFMA R161, R161, UR20, R26 ;  /* 0x00000014a1a17c23 */ /* 0x000fe2000800001a */
[----:B------:R-:W-:-:S04]  /*9040*/  IADD3 R26, P3, R36, UR10, RZ ;  /* 0x0000000a241a7c10 */ /* 0x000fc8000ff7e0ff */
[----:B------:R-:W-:Y:S02]  /*9050*/  F2FP.SATFINITE.E4M3.F32.PACK_AB_MERGE_C R161, RZ, R161, RZ ;  /* 0x000000a1ffa1723e */ /* 0x000fe400048070ff */
[----:B0-----:R-:W-:-:S03]  /*9060*/  IADD3.X R27, R37, UR11, R43, P3, !PT ;  /* 0x0000000b251b7c10 */ /* 0x001fc60009ffe42b */
[----:B------:R0:W-:Y:S01]  /*9070*/  @!P2 STG.E.U8 desc[UR14][R28.64+0x1], R161 ;  /* 0x000001a11c00a986 */ /* 0x0001e2000c10110e */
[----:B------:R-:W-:Y:S05]  /*9080*/  @P5 BRA `(.L_x_170) ;  /* 0x0000000000045947 */ /* 0x000fea0003800000 */
[----:B------:R4:W5:Y:S02]  /*9090*/  LDG.E.U8 R32, desc[UR14][R26.64] ;  /* 0x0000000e1a207981 */ /* 0x000964000c1e1100 */
.L_x_170:
[----:B------:R-:W-:Y:S05]  /*90a0*/  BSYNC B1 ;  /* 0x0000000000017941 */ /* 0x000fea0003800000 */
.L_x_169:
        /* <DEDUP_REMOVED lines=12> */
.L_x_172:
[----:B------:R-:W-:Y:S05]  /*9170*/  BSYNC B1 ;  /* 0x0000000000017941 */ /* 0x000fea0003800000 */
.L_x_171:
        /* <DEDUP_REMOVED lines=12> */
.L_x_174:
[----:B------:R-:W-:Y:S05]  /*9240*/  BSYNC B1 ;  /* 0x0000000000017941 */ /* 0x000fea0003800000 */
.L_x_173:
        /* <DEDUP_REMOVED lines=12> */
.L_x_176:
[----:B------:R-:W-:Y:S05]  /*9310*/  BSYNC B1 ;  /* 0x0000000000017941 */ /* 0x000fea0003800000 */
.L_x_175:
        /* <DEDUP_REMOVED lines=12> */
.L_x_178:
[----:B------:R-:W-:Y:S05]  /*93e0*/  BSYNC B1 ;  /* 0x0000000000017941 */ /* 0x000fea0003800000 */
.L_x_177:
        /* <DEDUP_REMOVED lines=12> */
.L_x_180:
[----:B------:R-:W-:Y:S05]  /*94b0*/  BSYNC B1 ;  /* 0x0000000000017941 */ /* 0x000fea0003800000 */
.L_x_179:
        /* <DEDUP_REMOVED lines=12> */
.L_x_182:
[----:B------:R-:W-:Y:S05]  /*9580*/  BSYNC B1 ;  /* 0x0000000000017941 */ /* 0x000fea0003800000 */
.L_x_181:
        /* <DEDUP_REMOVED lines=12> */
.L_x_184:
[----:B------:R-:W-:Y:S05]  /*9650*/  BSYNC B1 ;  /* 0x0000000000017941 */ /* 0x000fea0003800000 */
.L_x_183:
        /* <DEDUP_REMOVED lines=12> */
.L_x_186:
[----:B------:R-:W-:Y:S05]  /*9720*/  BSYNC B1 ;  /* 0x0000000000017941 */ /* 0x000fea0003800000 */
.L_x_185:
        /* <DEDUP_REMOVED lines=12> */
.L_x_188:
[----:B------:R-:W-:Y:S05]  /*97f0*/  BSYNC B1 ;  /* 0x0000000000017941 */ /* 0x000fea0003800000 */
.L_x_187:
[----:B-----5:R-:W-:Y:S01]  /*9800*/  LOP3.LUT R32, R32, 0xff, RZ, 0xc0, !PT ;  /* 0x000000ff20207812 */ /* 0x020fe200078ec0ff */
[----:B------:R-:W-:Y:S01]  /*9810*/  BSSY B1, `(.L_x_189) ;  /* 0x000000b000017945 */ /* 0x000fe20003800000 */
[----:B------:R-:W-:Y:S02]  /*9820*/  ISETP.LT.OR P3, PT, R42, 0x19, !P0 ;  /* 0x000000192a00780c */ /* 0x000fe40004761670 */
[----:B------:R-:W-:-:S05]  /*9830*/  F2FP.F16.E4M3.UNPACK_B R32, R32 ;  /* 0x00000020ff20723e */ /* 0x000fca00020006ff */
[----:B------:R-:W-:-:S05]  /*9840*/  HADD2.F32 R32, -RZ, R32.H0_H0 ;  /* 0x20000020ff207230 */ /* 0x000fca0000004100 */
[----:B------:R-:W-:-:S04]  /*9850*/  FMUL R32, R32, UR21 ;  /* 0x0000001520207c20 */ /* 0x000fc80008400000 */
[----:B------:R-:W-:Y:S01]  /*9860*/  FFMA R32, R23, UR20, R32 ;  /* 0x0000001417207c23 */ /* 0x000fe20008000020 */
[----:B------:R-:W-:-:S04]  /*9870*/  PRMT R23, RZ, 0x7610, R23 ;  /* 0x00007610ff177816 */ /* 0x000fc80000000017 */
[----:B0-----:R-:W-:-:S05]  /*9880*/  F2FP.SATFINITE.E4M3.F32.PACK_AB_MERGE_C R33, RZ, R32, RZ ;  /* 0x00000020ff21723e */ /* 0x001fca00048070ff */
[----:B------:R0:W-:Y:S01]  /*9890*/  @!P2 STG.E.U8 desc[UR14][R30.64+0x11], R33 ;  /* 0x000011211e00a986 */ /* 0x0001e2000c10110e */
[----:B------:R-:W-:Y:S05]  /*98a0*/  @P3 BRA `(.L_x_190) ;  /* 0x0000000000043947 */ /* 0x000fea0003800000 */
[----:B------:R0:W5:Y:S02]  /*98b0*/  LDG.E.U8 R23, desc[UR14][R24.64+0x18] ;  /* 0x0000180e18177981 */ /* 0x000164000c1e1100 */
.L_x_190:
[----:B------:R-:W-:Y:S05]  /*98c0*/  BSYNC B1 ;  /* 0x0000000000017941 */ /* 0x000fea0003800000 */
.L_x_189:
        /* <DEDUP_REMOVED lines=8> */
[----:B------:R-:W-:-:S05]  /*9950*/  F2FP.SATFINITE.E4M3.F32.PACK_AB_MERGE_C R23, RZ, R23, RZ ;  /* 0x00000017ff17723e */ /* 0x000fca00048070ff */
[----:B------:R0:W-:Y:S01]  /*9960*/  @!P3 STG.E.U8 desc[UR14][R28.64+0x18], R23 ;  /* 0x000018171c00b986 */ /* 0x0001e2000c10110e */
[----:B------:R-:W-:Y:S05]  /*9970*/  @P2 BRA `(.L_x_192) ;  /* 0x0000000000042947 */ /* 0x000fea0003800000 */
[----:B------:R0:W5:Y:S02]  /*9980*/  LDG.E.U8 R22, desc[UR14][R24.64+0x19] ;  /* 0x0000190e18167981 */ /* 0x000164000c1e1100 */
.L_x_192:
[----:B------:R-:W-:Y:S05]  /*9990*/  BSYNC B1 ;  /* 0x0000000000017941 */ /* 0x000fea0003800000 */
.L_x_191:
        /* <DEDUP_REMOVED lines=12> */
.L_x_194:
[----:B------:R-:W-:Y:S05]  /*9a60*/  BSYNC B1 ;  /* 0x0000000000017941 */ /* 0x000fea0003800000 */
.L_x_193:
        /* <DEDUP_REMOVED lines=12> */
.L_x_196:
[----:B------:R-:W-:Y:S05]  /*9b30*/  BSYNC B1 ;  /* 0x0000000000017941 */ /* 0x000fea0003800000 */
.L_x_195:
        /* <DEDUP_REMOVED lines=12> */
.L_x_198:
[----:B------:R-:W-:Y:S05]  /*9c00*/  BSYNC B1 ;  /* 0x0000000000017941 */ /* 0x000fea0003800000 */
.L_x_197:
        /* <DEDUP_REMOVED lines=12> */
.L_x_200:
[----:B------:R-:W-:Y:S05]  /*9cd0*/  BSYNC B1 ;  /* 0x0000000000017941 */ /* 0x000fea0003800000 */
.L_x_199:
        /* <DEDUP_REMOVED lines=12> */
.L_x_202:
[----:B------:R-:W-:Y:S05]  /*9da0*/  BSYNC B1 ;  /* 0x0000000000017941 */ /* 0x000fea0003800000 */
.L_x_201:
        /* <DEDUP_REMOVED lines=12> */
.L_x_204:
[----:B------:R-:W-:Y:S05]  /*9e70*/  BSYNC B1 ;  /* 0x0000000000017941 */ /* 0x000fea0003800000 */
.L_x_203:
        /* <DEDUP_REMOVED lines=12> */
.L_x_206:
[----:B------:R-:W-:Y:S05]  /*9f40*/  BSYNC B1 ;  /* 0x0000000000017941 */ /* 0x000fea0003800000 */
.L_x_205:
        /* <DEDUP_REMOVED lines=12> */
.L_x_208:
[----:B------:R-:W-:Y:S05]  /*a010*/  BSYNC B1 ;  /* 0x0000000000017941 */ /* 0x000fea0003800000 */
.L_x_207:
        /* <DEDUP_REMOVED lines=12> */
.L_x_210:
[----:B------:R-:W-:Y:S05]  /*a0e0*/  BSYNC B1 ;  /* 0x0000000000017941 */ /* 0x000fea0003800000 */
.L_x_209:
        /* <DEDUP_REMOVED lines=12> */
.L_x_212:
[----:B------:R-:W-:Y:S05]  /*a1b0*/  BSYNC B1 ;  /* 0x0000000000017941 */ /* 0x000fea0003800000 */
.L_x_211:
        /* <DEDUP_REMOVED lines=12> */
.L_x_214:
[----:B------:R-:W-:Y:S05]  /*a280*/  BSYNC B1 ;  /* 0x0000000000017941 */ /* 0x000fea0003800000 */
.L_x_213:
        /* <DEDUP_REMOVED lines=12> */
.L_x_216:
[----:B------:R-:W-:Y:S05]  /*a350*/  BSYNC B1 ;  /* 0x0000000000017941 */ /* 0x000fea0003800000 */
.L_x_215:
        /* <DEDUP_REMOVED lines=12> */
.L_x_218:
[----:B------:R-:W-:Y:S05]  /*a420*/  BSYNC B1 ;  /* 0x0000000000017941 */ /* 0x000fea0003800000 */
.L_x_217:
        /* <DEDUP_REMOVED lines=12> */
.L_x_220:
[----:B------:R-:W-:Y:S05]  /*a4f0*/  BSYNC B1 ;  /* 0x0000000000017941 */ /* 0x000fea0003800000 */
.L_x_219:
        /* <DEDUP_REMOVED lines=12> */
.L_x_222:
[----:B------:R-:W-:Y:S05]  /*a5c0*/  BSYNC B1 ;  /* 0x0000000000017941 */ /* 0x000fea0003800000 */
.L_x_221:
        /* <DEDUP_REMOVED lines=12> */
.L_x_224:
[----:B------:R-:W-:Y:S05]  /*a690*/  BSYNC B1 ;  /* 0x0000000000017941 */ /* 0x000fea0003800000 */
.L_x_223:
        /* <DEDUP_REMOVED lines=12> */
.L_x_226:
[----:B------:R-:W-:Y:S05]  /*a760*/  BSYNC B1 ;  /* 0x0000000000017941 */ /* 0x000fea0003800000 */
.L_x_225:
        /* <DEDUP_REMOVED lines=12> */
.L_x_228:
[----:B------:R-:W-:Y:S05]  /*a830*/  BSYNC B1 ;  /* 0x0000000000017941 */ /* 0x000fea0003800000 */
.L_x_227:
        /* <DEDUP_REMOVED lines=12> */
.L_x_230:
[----:B------:R-:W-:Y:S05]  /*a900*/  BSYNC B1 ;  /* 0x0000000000017941 */ /* 0x000fea0003800000 */
.L_x_229:
        /* <DEDUP_REMOVED lines=12> */
.L_x_232:
[----:B------:R-:W-:Y:S05]  /*a9d0*/  BSYNC B1 ;  /* 0x0000000000017941 */ /* 0x000fea0003800000 */
.L_x_231:
[----:B-----5:R-:W-:Y:S01]  /*a9e0*/  LOP3.LUT R2, R2, 0xff, RZ, 0xc0, !PT ;  /* 0x000000ff02027812 */ /* 0x020fe200078ec0ff */
[----:B------:R-:W-:Y:S01]  /*a9f0*/  BSSY B1, `(.L_x_233) ;  /* 0x000000b000017945 */ /* 0x000fe20003800000 */
[----:B------:R-:W-:Y:S02]  /*aa00*/  ISETP.LT.OR P3, PT, R42, 0x41, !P1 ;  /* 0x000000412a00780c */ /* 0x000fe40004f61670 */
[----:B------:R-:W-:-:S05]  /*aa10*/  F2FP.F16.E4M3.UNPACK_B R2, R2 ;  /* 0x00000002ff02723e */ /* 0x000fca00020006ff */
[----:B------:R-:W-:-:S05]  /*aa20*/  HADD2.F32 R2, -RZ, R2.H0_H0 ;  /* 0x20000002ff027230 */ /* 0x000fca0000004100 */
[----:B0-----:R-:W-:-:S04]  /*aa30*/  FMUL R3, R2, UR21 ;  /* 0x0000001502037c20 */ /* 0x001fc80008400000 */
[----:B------:R-:W-:Y:S01]  /*aa40*/  FFMA R3, R0, UR20, R3 ;  /* 0x0000001400037c23 */ /* 0x000fe20008000003 */
[----:B------:R-:W-:-:S04]  /*aa50*/  PRMT R0, RZ, 0x7610, R0 ;  /* 0x00007610ff007816 */ /* 0x000fc80000000000 */
[----:B------:R-:W-:-:S05]  /*aa60*/  F2FP.SATFINITE.E4M3.F32.PACK_AB_MERGE_C R3, RZ, R3, RZ ;  /* 0x00000003ff03723e */ /* 0x000fca00048070ff */
[----:B------:R0:W-:Y:S01]  /*aa70*/  @!P2 STG.E.U8 desc[UR14][R28.64+0x41], R3 ;  /* 0x000041031c00a986 */ /* 0x0001e2000c10110e */
[----:B------:R-:W-:Y:S05]  /*aa80*/  @P3 BRA `(.L_x_234) ;  /* 0x0000000000043947 */ /* 0x000fea0003800000 */
[----:B------:R0:W5:Y:S02]  /*aa90*/  LDG.E.U8 R0, desc[UR14][R26.64+0x40] ;  /* 0x0000400e1a007981 */ /* 0x000164000c1e1100 */
.L_x_234:
[----:B------:R-:W-:Y:S05]  /*aaa0*/  BSYNC B1 ;  /* 0x0000000000017941 */ /* 0x000fea0003800000 */
.L_x_233:
[----:B------:R-:W2:Y:S01]  /*aab0*/  LDL.LU R2, [R1] ;  /* 0x0000000001027983 */ /* 0x000ea20000300800 */
[----:B-----5:R-:W-:Y:S01]  /*aac0*/  LOP3.LUT R0, R0, 0xff, RZ, 0xc0, !PT ;  /* 0x000000ff00007812 */ /* 0x020fe200078ec0ff */
[----:B------:R-:W-:Y:S01]  /*aad0*/  BSSY B1, `(.L_x_235) ;  /* 0x000000b000017945 */ /* 0x000fe20003800000 */
[----:B------:R-:W-:Y:S02]  /*aae0*/  ISETP.LT.OR P2, PT, R42, 0x42, !P1 ;  /* 0x000000422a00780c */ /* 0x000fe40004f41670 */
[----:B------:R-:W-:-:S05]  /*aaf0*/  F2FP.F16.E4M3.UNPACK_B R0, R0 ;  /* 0x00000000ff00723e */ /* 0x000fca00020006ff */
[----:B------:R-:W-:-:S05]  /*ab00*/  HADD2.F32 R0, -RZ, R0.H0_H0 ;  /* 0x20000000ff007230 */ /* 0x000fca0000004100 */
[----:B------:R-:W-:-:S04]  /*ab10*/  FMUL R0, R0, UR21 ;  /* 0x0000001500007c20 */ /* 0x000fc80008400000 */
[----:B--2---:R-:W-:-:S05]  /*ab20*/  FFMA R0, R2, UR20, R0 ;  /* 0x0000001402007c23 */ /* 0x004fca0008000000 */
[----:B0-----:R-:W-:Y:S02]  /*ab30*/  F2FP.SATFINITE.E4M3.F32.PACK_AB_MERGE_C R3, RZ, R0, RZ ;  /* 0x00000000ff03723e */ /* 0x001fe400048070ff */
[----:B------:R-:W-:-:S03]  /*ab40*/  PRMT R0, RZ, 0x7610, R0 ;  /* 0x00007610ff007816 */ /* 0x000fc60000000000 */
[----:B------:R0:W-:Y:S01]  /*ab50*/  @!P3 STG.E.U8 desc[UR14][R30.64+0x40], R3 ;  /* 0x000040031e00b986 */ /* 0x0001e2000c10110e */
[----:B------:R-:W-:Y:S05]  /*ab60*/  @P2 BRA `(.L_x_236) ;  /* 0x0000000000042947 */ /* 0x000fea0003800000 */
[----:B------:R2:W5:Y:S02]  /*ab70*/  LDG.E.U8 R0, desc[UR14][R26.64+0x41] ;  /* 0x0000410e1a007981 */ /* 0x000564000c1e1100 */
.L_x_236:
[----:B------:R-:W-:Y:S05]  /*ab80*/  BSYNC B1 ;  /* 0x0000000000017941 */ /* 0x000fea0003800000 */
.L_x_235:
[----:B------:R-:W3:Y:S01]  /*ab90*/  LDL.LU R2, [R1+0x4] ;  /* 0x0000040001027983 */ /* 0x000ee20000300800 */
[----:B-----5:R-:W-:Y:S01]  /*aba0*/  LOP3.LUT R0, R0, 0xff, RZ, 0xc0, !PT ;  /* 0x000000ff00007812 */ /* 0x020fe200078ec0ff */
[----:B------:R-:W-:Y:S01]  /*abb0*/  BSSY B1, `(.L_x_237) ;  /* 0x000000b000017945 */ /* 0x000fe20003800000 */
[----:B------:R-:W-:Y:S02]  /*abc0*/  ISETP.LT.OR P3, PT, R42, 0x49, !P0 ;  /* 0x000000492a00780c */ /* 0x000fe40004761670 */
[----:B------:R-:W-:-:S05]  /*abd0*/  F2FP.F16.E4M3.UNPACK_B R0, R0 ;  /* 0x00000000ff00723e */ /* 0x000fca00020006ff */
[----:B------:R-:W-:-:S05]  /*abe0*/  HADD2.F32 R0, -RZ, R0.H0_H0 ;  /* 0x20000000ff007230 */ /* 0x000fca0000004100 */
[----:B------:R-:W-:-:S04]  /*abf0*/  FMUL R0, R0, UR21 ;  /* 0x0000001500007c20 */ /* 0x000fc80008400000 */
[----:B---3--:R-:W-:-:S05]  /*ac00*/  FFMA R0, R2, UR20, R0 ;  /* 0x0000001402007c23 */ /* 0x008fca0008000000 */
[----:B0-----:R-:W-:Y:S02]  /*ac10*/  F2FP.SATFINITE.E4M3.F32.PACK_AB_MERGE_C R3, RZ, R0, RZ ;  /* 0x00000000ff03723e */ /* 0x001fe400048070ff */
[----:B------:R-:W-:-:S03]  /*ac20*/  PRMT R0, RZ, 0x7610, R0 ;  /* 0x00007610ff007816 */ /* 0x000fc60000000000 */
[----:B------:R0:W-:Y:S01]  /*ac30*/  @!P2 STG.E.U8 desc[UR14][R30.64+0x41], R3 ;  /* 0x000041031e00a986 */ /* 0x0001e2000c10110e */
[----:B------:R-:W-:Y:S05]  /*ac40*/  @P3 BRA `(.L_x_238) ;  /* 0x0000000000043947 */ /* 0x000fea0003800000 */
[----:B------:R3:W5:Y:S02]  /*ac50*/  LDG.E.U8 R0, desc[UR14][R24.64+0x48] ;  /* 0x0000480e18007981 */ /* 0x000764000c1e1100 */
.L_x_238:
[----:B------:R-:W-:Y:S05]  /*ac60*/  BSYNC B1 ;  /* 0x0000000000017941 */ /* 0x000fea0003800000 */
.L_x_237:
[----:B------:R-:W2:Y:S01]  /*ac70*/  LDL.LU R2, [R1+0x8] ;  /* 0x0000080001027983 */ /* 0x000ea20000300800 */
        /* <DEDUP_REMOVED lines=12> */
.L_x_240:
[----:B------:R-:W-:Y:S05]  /*ad40*/  BSYNC B1 ;  /* 0x0000000000017941 */ /* 0x000fea0003800000 */
.L_x_239:
        /* <DEDUP_REMOVED lines=13> */
.L_x_242:
[----:B------:R-:W-:Y:S05]  /*ae20*/  BSYNC B1 ;  /* 0x0000000000017941 */ /* 0x000fea0003800000 */
.L_x_241:
        /* <DEDUP_REMOVED lines=13> */
.L_x_244:
[----:B------:R-:W-:Y:S05]  /*af00*/  BSYNC B1 ;  /* 0x0000000000017941 */ /* 0x000fea0003800000 */
.L_x_243:
        /* <DEDUP_REMOVED lines=13> */
.L_x_246:
[----:B------:R-:W-:Y:S05]  /*afe0*/  BSYNC B1 ;  /* 0x0000000000017941 */ /* 0x000fea0003800000 */
.L_x_245:
        /* <DEDUP_REMOVED lines=13> */
.L_x_248:
[----:B------:R-:W-:Y:S05]  /*b0c0*/  BSYNC B1 ;  /* 0x0000000000017941 */ /* 0x000fea0003800000 */
.L_x_247:
        /* <DEDUP_REMOVED lines=13> */
.L_x_250:
[----:B------:R-:W-:Y:S05]  /*b1a0*/  BSYNC B1 ;  /* 0x0000000000017941 */ /* 0x000fea0003800000 */
.L_x_249:
        /* <DEDUP_REMOVED lines=13> */
.L_x_252:
[----:B------:R-:W-:Y:S05]  /*b280*/  BSYNC B1 ;  /* 0x0000000000017941 */ /* 0x000fea0003800000 */
.L_x_251:
        /* <DEDUP_REMOVED lines=13> */
.L_x_254:
[----:B------:R-:W-:Y:S05]  /*b360*/  BSYNC B1 ;  /* 0x0000000000017941 */ /* 0x000fea0003800000 */
.L_x_253:
        /* <DEDUP_REMOVED lines=13> */
.L_x_256:
[----:B------:R-:W-:Y:S05]  /*b440*/  BSYNC B1 ;  /* 0x0000000000017941 */ /* 0x000fea0003800000 */
.L_x_255:
        /* <DEDUP_REMOVED lines=13> */
.L_x_258:
[----:B------:R-:W-:Y:S05]  /*b520*/  BSYNC B1 ;  /* 0x0000000000017941 */ /* 0x000fea0003800000 */
.L_x_257:
        /* <DEDUP_REMOVED lines=13> */
.L_x_260:
[----:B------:R-:W-:Y:S05]  /*b600*/  BSYNC B1 ;  /* 0x0000000000017941 */ /* 0x000fea0003800000 */
.L_x_259:
        /* <DEDUP_REMOVED lines=13> */
.L_x_262:
[----:B------:R-:W-:Y:S05]  /*b6e0*/  BSYNC B1 ;  /* 0x0000000000017941 */ /* 0x000fea0003800000 */
.L_x_261:
        /* <DEDUP_REMOVED lines=13> */
.L_x_264:
[----:B------:R-:W-:Y:S05]  /*b7c0*/  BSYNC B1 ;  /* 0x0000000000017941 */ /* 0x000fea0003800000 */
.L_x_263:
        /* <DEDUP_REMOVED lines=13> */
.L_x_266:
[----:B------:R-:W-:Y:S05]  /*b8a0*/  BSYNC B1 ;  /* 0x0000000000017941 */ /* 0x000fea0003800000 */
.L_x_265:
        /* <DEDUP_REMOVED lines=13> */
.L_x_268:
[----:B------:R-:W-:Y:S05]  /*b980*/  BSYNC B1 ;  /* 0x0000000000017941 */ /* 0x000fea0003800000 */
.L_x_267:
        /* <DEDUP_REMOVED lines=13> */
.L_x_270:
[----:B------:R-:W-:Y:S05]  /*ba60*/  BSYNC B1 ;  /* 0x0000000000017941 */ /* 0x000fea0003800000 */
.L_x_269:
        /* <DEDUP_REMOVED lines=13> */
.L_x_272:
[----:B------:R-:W-:Y:S05]  /*bb40*/  BSYNC B1 ;  /* 0x0000000000017941 */ /* 0x000fea0003800000 */
.L_x_271:
        /* <DEDUP_REMOVED lines=13> */
.L_x_274:
[----:B------:R-:W-:Y:S05]  /*bc20*/  BSYNC B1 ;  /* 0x0000000000017941 */ /* 0x000fea0003800000 */
.L_x_273:
        /* <DEDUP_REMOVED lines=13> */
.L_x_276:
[----:B------:R-:W-:Y:S05]  /*bd00*/  BSYNC B1 ;  /* 0x0000000000017941 */ /* 0x000fea0003800000 */
.L_x_275:
        /* <DEDUP_REMOVED lines=13> */
.L_x_278:
[----:B------:R-:W-:Y:S05]  /*bde0*/  BSYNC B1 ;  /* 0x0000000000017941 */ /* 0x000fea0003800000 */
.L_x_277:
        /* <DEDUP_REMOVED lines=13> */
.L_x_280:
[----:B------:R-:W-:Y:S05]  /*bec0*/  BSYNC B1 ;  /* 0x0000000000017941 */ /* 0x000fea0003800000 */
.L_x_279:
        /* <DEDUP_REMOVED lines=13> */
.L_x_282:
[----:B------:R-:W-:Y:S05]  /*bfa0*/  BSYNC B1 ;  /* 0x0000000000017941 */ /* 0x000fea0003800000 */
.L_x_281:
        /* <DEDUP_REMOVED lines=13> */
.L_x_284:
[----:B------:R-:W-:Y:S05]  /*c080*/  BSYNC B1 ;  /* 0x0000000000017941 */ /* 0x000fea0003800000 */
.L_x_283:
        /* <DEDUP_REMOVED lines=13> */
.L_x_286:
[----:B------:R-:W-:Y:S05]  /*c160*/  BSYNC B1 ;  /* 0x0000000000017941 */ /* 0x000fea0003800000 */
.L_x_285:
        /* <DEDUP_REMOVED lines=13> */
.L_x_288:
[----:B------:R-:W-:Y:S05]  /*c240*/  BSYNC B1 ;  /* 0x0000000000017941 */ /* 0x000fea0003800000 */
.L_x_287:
        /* <DEDUP_REMOVED lines=13> */
.L_x_290:
[----:B------:R-:W-:Y:S05]  /*c320*/  BSYNC B1 ;  /* 0x0000000000017941 */ /* 0x000fea0003800000 */
.L_x_289:
        /* <DEDUP_REMOVED lines=13> */
.L_x_292:
[----:B------:R-:W-:Y:S05]  /*c400*/  BSYNC B1 ;  /* 0x0000000000017941 */ /* 0x000fea0003800000 */
.L_x_291:
[----:B------:R-:W-:Y:S05]  /*c410*/  @P1 BRA `(.L_x_293) ;  /* 0x0000002000ac1947 */ /* 0x000fea0003800000 */
[----:B------:R-:W2:Y:S01]  /*c420*/  LDL.LU R2, [R1+0x74] ;  /* 0x0000740001027983 */ /* 0x000ea20000300800 */
[----:B-----5:R-:W-:-:S04]  /*c430*/  LOP3.LUT R0, R0, 0xff, RZ, 0xc0, !PT ;  /* 0x000000ff00007812 */ /* 0x020fc800078ec0ff */
[----:B------:R-:W-:-:S05]  /*c440*/  F2FP.F16.E4M3.UNPACK_B R0, R0 ;  /* 0x00000000ff00723e */ /* 0x000fca00020006ff */
[----:B------:R-:W-:-:S05]  /*c450*/  HADD2.F32 R0, -RZ, R0.H0_H0 ;  /* 0x20000000ff007230 */ /* 0x000fca0000004100 */
[----:B------:R-:W-:-:S04]  /*c460*/  FMUL R0, R0, UR21 ;  /* 0x0000001500007c20 */ /* 0x000fc80008400000 */
[----:B--2---:R-:W-:-:S05]  /*c470*/  FFMA R0, R2, UR20, R0 ;  /* 0x0000001402007c23 */ /* 0x004fca0008000000 */
[----:B0-----:R-:W-:-:S05]  /*c480*/  F2FP.SATFINITE.E4M3.F32.PACK_AB_MERGE_C R3, RZ, R0, RZ ;  /* 0x00000000ff03723e */ /* 0x001fca00048070ff */
[----:B------:R0:W-:Y:S01]  /*c490*/  STG.E.U8 desc[UR14][R30.64+0x79], R3 ;  /* 0x000079031e007986 */ /* 0x0001e2000c10110e */
[----:B------:R-:W-:Y:S05]  /*c4a0*/  BRA `(.L_x_293) ;  /* 0x0000002000887947 */ /* 0x000fea0003800000 */
.L_x_36:
[C---:B------:R-:W-:Y:S01]  /*c4b0*/  ISETP.GE.AND P3, PT, R41.reuse, 0x1, PT ;  /* 0x000000012900780c */ /* 0x040fe20003f66270 */
[----:B------:R-:W2:Y:S01]  /*c4c0*/  LDL.LU R227, [R1+0x10] ;  /* 0x0000100001e37983 */ /* 0x000ea20000300800 */
[----:B------:R-:W-:Y:S01]  /*c4d0*/  ISETP.GE.AND P2, PT, R41, 0x9, PT ;  /* 0x000000092900780c */ /* 0x000fe20003f46270 */
[----:B------:R-:W-:Y:S01]  /*c4e0*/  FMUL R225, R225, UR20 ;  /* 0x00000014e1e17c20 */ /* 0x000fe20008400000 */
[----:B------:R-:W-:Y:S01]  /*c4f0*/  ISETP.LT.OR P0, PT, R42, 0x1, !P3 ;  /* 0x000000012a00780c */ /* 0x000fe20005f01670 */
[----:B------:R-:W-:Y:S01]  /*c500*/  FMUL R226, R226, UR20 ;  /* 0x00000014e2e27c20 */ /* 0x000fe20008400000 */
[C---:B------:R-:W-:Y:S01]  /*c510*/  ISETP.LT.OR P1, PT, R42.reuse, 0x2, !P3 ;  /* 0x000000022a00780c */ /* 0x040fe20005f21670 */
[----:B------:R-:W-:Y:S01]  /*c520*/  FMUL R223, R223, UR20 ;  /* 0x00000014dfdf7c20 */ /* 0x000fe20008400000 */
[----:B------:R-:W-:Y:S01]  /*c530*/  ISETP.LT.OR P6, PT, R42, 0x2, !P2 ;  /* 0x000000022a00780c */ /* 0x000fe200057c1670 */
[----:B------:R-:W-:Y:S01]  /*c540*/  FMUL R224, R224, UR20 ;  /* 0x00000014e0e07c20 */ /* 0x000fe20008400000 */
[----:B------:R-:W-:-:S02]  /*c550*/  F2FP.SATFINITE.E4M3.F32.PACK_AB_MERGE_C R33, RZ, R226, RZ ;  /* 0x000000e2ff21723e */ /* 0x000fc400048070ff */
[----:B------:R-:W-:Y:S01]  /*c560*/  F2FP.SATFINITE.E4M3.F32.PACK_AB_MERGE_C R225, RZ, R225, RZ ;  /* 0x000000e1ffe1723e */ /* 0x000fe200048070ff */
[----:B------:R-:W-:Y:S01]  /*c570*/  FMUL R222, R222, UR20 ;  /* 0x00000014dede7c20 */ /* 0x000fe20008400000 */
[C---:B------:R-:W-:Y:S01]  /*c580*/  ISETP.LT.OR P5, PT, R42.reuse, 0x1, !P2 ;  /* 0x000000012a00780c */ /* 0x040fe200057a1670 */
[----:B------:R-:W-:Y:S01]  /*c590*/  FMUL R221, R221, UR20 ;  /* 0x00000014dddd7c20 */ /* 0x000fe20008400000 */
[----:B------:R-:W-:Y:S01]  /*c5a0*/  F2FP.SATFINITE.E4M3.F32.PACK_AB_MERGE_C R223, RZ, R223, RZ ;  /* 0x000000dfffdf723e */ /* 0x000fe200048070ff */
[----:B------:R0:W-:Y:S01]  /*c5b0*/  @!P0 STG.E.U8 desc[UR14][R24.64], R33 ;  /* 0x0000002118008986 */ /* 0x0001e2000c10110e */
[----:B------:R-:W-:-:S03]  /*c5c0*/  ISETP.LT.OR P0, PT, R42, 0x9, !P3 ;  /* 0x000000092a00780c */ /* 0x000fc60005f01670 */
[----:B------:R-:W-:Y:S01]  /*c5d0*/  @!P1 STG.E.U8 desc[UR14][R24.64+0x1], R225 ;  /* 0x000001e118009986 */ /* 0x000fe2000c10110e */
[----:B------:R-:W-:-:S03]  /*c5e0*/  ISETP.LT.OR P1, PT, R42, 0xa, !P3 ;  /* 0x0000000a2a00780c */ /* 0x000fc60005f21670 */
[----:B------:R-:W-:Y:S01]  /*c5f0*/  @!P6 STG.E.U8 desc[UR14][R26.64+0x1], R223 ;  /* 0x000001df1a00e986 */ /* 0x000fe2000c10110e */
[----:B------:R-:W-:Y:S01]  /*c600*/  ISETP.LT.OR P6, PT, R42, 0xa, !P2 ;  /* 0x0000000a2a00780c */ /* 0x000fe200057c1670 */
[----:B------:R-:W-:Y:S01]  /*c610*/  FMUL R219, R219, UR20 ;  /* 0x00000014dbdb7c20 */ /* 0x000fe20008400000 */
[----:B------:R-:W-:Y:S01]  /*c620*/  F2FP.SATFINITE.E4M3.F32.PACK_AB_MERGE_C R35, RZ, R224, RZ ;  /* 0x000000e0ff23723e */ /* 0x000fe200048070ff */
[----:B------:R-:W-:Y:S01]  /*c630*/  FMUL R220, R220, UR20 ;  /* 0x00000014dcdc7c20 */ /* 0x000fe20008400000 */
[----:B0-----:R-:W-:Y:S01]  /*c640*/  F2FP.SATFINITE.E4M3.F32.PACK_AB_MERGE_C R33, RZ, R222, RZ ;  /* 0x000000deff21723e */ /* 0x001fe200048070ff */
[----:B------:R-:W-:Y:S01]  /*c650*/  FMUL R218, R218, UR20 ;  /* 0x00000014dada7c20 */ /* 0x000fe20008400000 */
[----:B------:R-:W-:Y:S01]  /*c660*/  F2FP.SATFINITE.E4M3.F32.PACK_AB_MERGE_C R221, RZ, R221, RZ ;  /* 0x000000ddffdd723e */ /* 0x000fe200048070ff */
[----:B------:R0:W-:Y:S01]  /*c670*/  @!P5 STG.E.U8 desc[UR14][R26.64], R35 ;  /* 0x000000231a00d986 */ /* 0x0001e2000c10110e */
[C---:B------:R-:W-:Y:S02]  /*c680*/  ISETP.LT.OR P5, PT, R42.reuse, 0x9, !P2 ;  /* 0x000000092a00780c */ /* 0x040fe400057a1670 */
[----:B------:R-:W-:Y:S01]  /*c690*/  F2FP.SATFINITE.E4M3.F32.PACK_AB_MERGE_C R219, RZ, R219, RZ ;  /* 0x000000dbffdb723e */ /* 0x000fe200048070ff */
[----:B------:R3:W-:Y:S01]  /*c6a0*/  @!P0 STG.E.U8 desc[UR14][R24.64+0x8], R33 ;  /* 0x0000082118008986 */ /* 0x0007e2000c10110e */
[----:B------:R-:W-:-:S03]  /*c6b0*/  ISETP.LT.OR P0, PT, R42, 0x11, !P3 ;  /* 0x000000112a00780c */ /* 0x000fc60005f01670 */
[----:B------:R-:W-:Y:S01]  /*c6c0*/  @!P1 STG.E.U8 desc[UR14][R24.64+0x9], R221 ;  /* 0x000009dd18009986 */ /* 0x000fe2000c10110e */
[----:B------:R-:W-:-:S03]  /*c6d0*/  ISETP.LT.OR P1, PT, R42, 0x12, !P3 ;  /* 0x000000122a00780c */ /* 0x000fc60005f21670 */
[----:B------:R-:W-:Y:S01]  /*c6e0*/  @!P6 STG.E.U8 desc[UR14][R26.64+0x9], R219 ;  /* 0x000009db1a00e986 */ /* 0x000fe2000c10110e */
[C---:B------:R-:W-:Y:S01]  /*c6f0*/  ISETP.LT.OR P6, PT, R42.reuse, 0x12, !P2 ;  /* 0x000000122a00780c */ /* 0x040fe200057c1670 */
[----:B------:R-:W-:Y:S01]  /*c700*/  FMUL R217, R217, UR20 ;  /* 0x00000014d9d97c20 */ /* 0x000fe20008400000 */
[----:B0-----:R-:W-:Y:S01]  /*c710*/  F2FP.SATFINITE.E4M3.F32.PACK_AB_MERGE_C R35, RZ, R220, RZ ;  /* 0x000000dcff23723e */ /* 0x001fe200048070ff */
[----:B------:R-:W-:Y:S01]  /*c720*/  FMUL R215, R215, UR20 ;  /* 0x00000014d7d77c20 */ /* 0x000fe20008400000 */
[----:B------:R-:W4:Y:S01]  /*c730*/  LDL.LU R226, [R1+0xc] ;  /* 0x00000c0001e27983 */ /* 0x000f220000300800 */
[----:B---3--:R-:W-:Y:S02]  /*c740*/  F2FP.SATFINITE.E4M3.F32.PACK_AB_MERGE_C R33, RZ, R218, RZ ;  /* 0x000000daff21723e */ /* 0x008fe400048070ff */
[----:B------:R-:W-:Y:S01]  /*c750*/  F2FP.SATFINITE.E4M3.F32.PACK_AB_MERGE_C R217, RZ, R217, RZ ;  /* 0x000000d9ffd9723e */ /* 0x000fe200048070ff */
[----:B------:R0:W-:Y:S01]  /*c760*/  @!P5 STG.E.U8 desc[UR14][R26.64+0x8], R35 ;  /* 0x000008231a00d986 */ /* 0x0001e2000c10110e */
[----:B------:R-:W-:-:S02]  /*c770*/  ISETP.LT.OR P5, PT, R42, 0x11, !P2 ;  /* 0x000000112a00780c */ /* 0x000fc400057a1670 */
[----:B------:R-:W-:Y:S01]  /*c780*/  F2FP.SATFINITE.E4M3.F32.PACK_AB_MERGE_C R215, RZ, R215, RZ ;  /* 0x000000d7ffd7723e */ /* 0x000fe200048070ff */
[----:B------:R-:W3:Y:S01]  /*c790*/  LDL.LU R224, [R1+0x8] ;  /* 0x0000080001e07983 */ /* 0x000ee20000300800 */
[----:B------:R-:W-:-:S03]  /*c7a0*/  FMUL R216, R216, UR20 ;  /* 0x00000014d8d87c20 */ /* 0x000fc60008400000 */
[----:B------:R-:W4:Y:S04]  /*c7b0*/  LDL.LU R225, [R1+0x4] ;  /* 0x0000040001e17983 */ /* 0x000f280000300800 */
[----:B------:R-:W3:Y:S01]  /*c7c0*/  LDL.LU R223, [R1] ;  /* 0x0000000001df7983 */ /* 0x000ee20000300800 */
[----:B0-----:R-:W-:Y:S01]  /*c7d0*/  F2FP.SATFINITE.E4M3.F32.PACK_AB_MERGE_C R35, RZ, R216, RZ ;  /* 0x000000d8ff23723e */ /* 0x001fe200048070ff */
[----:B------:R-:W-:Y:S01]  /*c7e0*/  FMUL R214, R214, UR20 ;  /* 0x00000014d6d67c20 */ /* 0x000fe20008400000 */
[----:B------:R-:W-:Y:S01]  /*c7f0*/  FMUL R213, R213, UR20 ;  /* 0x00000014d5d57c20 */ /* 0x000fe20008400000 */
[----:B------:R0:W-:Y:S01]  /*c800*/  @!P0 STG.E.U8 desc[UR14][R24.64+0x10], R33 ;  /* 0x0000102118008986 */ /* 0x0001e2000c10110e */
[----:B------:R-:W-:Y:S01]  /*c810*/  ISETP.LT.OR P0, PT, R42, 0x19, !P3 ;  /* 0x000000192a00780c */ /* 0x000fe20005f01670 */
[----:B------:R-:W-:Y:S01]  /*c820*/  FMUL R211, R211, UR20 ;  /* 0x00000014d3d37c20 */ /* 0x000fe20008400000 */
[----:B------:R-:W-:Y:S01]  /*c830*/  FMUL R212, R212, UR20 ;  /* 0x00000014d4d47c20 */ /* 0x000fe20008400000 */
[----:B------:R-:W-:Y:S01]  /*c840*/  @!P1 STG.E.U8 desc[UR14][R24.64+0x11], R217 ;  /* 0x000011d918009986 */ /* 0x000fe2000c10110e */
[----:B------:R-:W-:Y:S01]  /*c850*/  ISETP.LT.OR P1, PT, R42, 0x1a, !P3 ;  /* 0x0000001a2a00780c */ /* 0x000fe20005f21670 */
[----:B------:R-:W-:Y:S01]  /*c860*/  FMUL R210, R210, UR20 ;  /* 0x00000014d2d27c20 */ /* 0x000fe20008400000 */
[----:B------:R-:W-:Y:S01]  /*c870*/  F2FP.SATFINITE.E4M3.F32.PACK_AB_MERGE_C R213, RZ, R213, RZ ;  /* 0x000000d5ffd5723e */ /* 0x000fe200048070ff */
[----:B------:R-:W-:Y:S01]  /*c880*/  @!P6 STG.E.U8 desc[UR14][R26.64+0x11], R215 ;  /* 0x000011d71a00e986 */ /* 0x000fe2000c10110e */
[C---:B------:R-:W-:Y:S01]  /*c890*/  ISETP.LT.OR P6, PT, R42.reuse, 0x1a, !P2 ;  /* 0x0000001a2a00780c */ /* 0x040fe200057c1670 */
[----:B------:R-:W-:Y:S01]  /*c8a0*/  FMUL R209, R209, UR20 ;  /* 0x00000014d1d17c20 */ /* 0x000fe20008400000 */
[----:B------:R-:W-:Y:S01]  /*c8b0*/  F2FP.SATFINITE.E4M3.F32.PACK_AB_MERGE_C R211, RZ, R211, RZ ;  /* 0x000000d3ffd3723e */ /* 0x000fe200048070ff */
[----:B------:R1:W-:Y:S01]  /*c8c0*/  @!P5 STG.E.U8 desc[UR14][R26.64+0x10], R35 ;  /* 0x000010231a00d986 */ /* 0x0003e2000c10110e */
[----:B0-----:R-:W-:Y:S01]  /*c8d0*/  F2FP.SATFINITE.E4M3.F32.PACK_AB_MERGE_C R33, RZ, R214, RZ ;  /* 0x000000d6ff21723e */ /* 0x001fe200048070ff */
[----:B------:R-:W-:Y:S01]  /*c8e0*/  FMUL R207, R207, UR20 ;  /* 0x00000014cfcf7c20 */ /* 0x000fe20008400000 */
[----:B------:R-:W-:Y:S01]  /*c8f0*/  ISETP.LT.OR P5, PT, R42, 0x19, !P2 ;  /* 0x000000192a00780c */ /* 0x000fe200057a1670 */
[----:B------:R-:W-:Y:S01]  /*c900*/  FMUL R208, R208, UR20 ;  /* 0x00000014d0d07c20 */ /* 0x000fe20008400000 */
[----:B------:R-:W-:Y:S01]  /*c910*/  F2FP.SATFINITE.E4M3.F32.PACK_AB_MERGE_C R209, RZ, R209, RZ ;  /* 0x000000d1ffd1723e */ /* 0x000fe200048070ff */
[----:B------:R0:W-:Y:S01]  /*c920*/  @!P0 STG.E.U8 desc[UR14][R24.64+0x18], R33 ;  /* 0x0000182118008986 */ /* 0x0001e2000c10110e */
[----:B------:R-:W-:Y:S01]  /*c930*/  ISETP.LT.OR P0, PT, R42, 0x21, !P3 ;  /* 0x000000212a00780c */ /* 0x000fe20005f01670 */
[----:B------:R-:W-:Y:S01]  /*c940*/  FMUL R206, R206, UR20 ;  /* 0x00000014cece7c20 */ /* 0x000fe20008400000 */
[----:B------:R-:W-:Y:S01]  /*c950*/  F2FP.SATFINITE.E4M3.F32.PACK_AB_MERGE_C R207, RZ, R207, RZ ;  /* 0x000000cfffcf723e */ /* 0x000fe200048070ff */
[----:B------:R-:W-:Y:S01]  /*c960*/  @!P1 STG.E.U8 desc[UR14][R24.64+0x19], R213 ;  /* 0x000019d518009986 */ /* 0x000fe2000c10110e */
[C---:B------:R-:W-:Y:S01]  /*c970*/  ISETP.LT.OR P1, PT, R42.reuse, 0x22, !P3 ;  /* 0x000000222a00780c */ /* 0x040fe20005f21670 */
[----:B------:R-:W-:Y:S01]  /*c980*/  FMUL R205, R205, UR20 ;  /* 0x00000014cdcd7c20 */ /* 0x000fe20008400000 */
[----:B-1----:R-:W-:Y:S01]  /*c990*/  F2FP.SATFINITE.E4M3.F32.PACK_AB_MERGE_C R35, RZ, R212, RZ ;  /* 0x000000d4ff23723e */ /* 0x002fe200048070ff */
[----:B------:R-:W-:Y:S01]  /*c9a0*/  @!P6 STG.E.U8 desc[UR14][R26.64+0x19], R211 ;  /* 0x000019d31a00e986 */ /* 0x000fe2000c10110e */
[----:B------:R-:W-:Y:S01]  /*c9b0*/  ISETP.LT.OR P6, PT, R42, 0x22, !P2 ;  /* 0x000000222a00780c */ /* 0x000fe200057c1670 */
        /* <DEDUP_REMOVED lines=9> */
[C---:B------:R-:W-:Y:S01]  /*ca50*/  ISETP.LT.OR P0, PT, R42.reuse, 0x29, !P3 ;  /* 0x000000292a00780c */ /* 0x040fe20005f01670 */
[----:B------:R-:W-:Y:S01]  /*ca60*/  FMUL R201, R201, UR20 ;  /* 0x00000014c9c97c20 */ /* 0x000fe20008400000 */
[----:B------:R-:W-:Y:S01]  /*ca70*/  FMUL R199, R199, UR20 ;  /* 0x00000014c7c77c20 */ /* 0x000fe20008400000 */
[----:B------:R-:W-:Y:S01]  /*ca80*/  @!P1 STG.E.U8 desc[UR14][R24.64+0x21], R209 ;  /* 0x000021d118009986 */ /* 0x000fe2000c10110e */
[----:B------:R-:W-:Y:S01]  /*ca90*/  ISETP.LT.OR P1, PT, R42, 0x2a, !P3 ;  /* 0x0000002a2a00780c */ /* 0x000fe20005f21670 */
        /* <DEDUP_REMOVED lines=9> */
[C---:B------:R-:W-:Y:S01]  /*cb30*/  ISETP.LT.OR P5, PT, R42.reuse, 0x29, !P2 ;  /* 0x000000292a00780c */ /* 0x040fe200057a1670 */
[----:B------:R-:W-:Y:S01]  /*cb40*/  FMUL R195, R195, UR20 ;  /* 0x00000014c3c37c20 */ /* 0x000fe20008400000 */
[----:B------:R-:W-:Y:S01]  /*cb50*/  F2FP.SATFINITE.E4M3.F32.PACK_AB_MERGE_C R199, RZ, R199, RZ ;  /* 0x000000c7ffc7723e */ /* 0x000fe200048070ff */
[----:B------:R0:W-:Y:S01]  /*cb60*/  @!P0 STG.E.U8 desc[UR14][R24.64+0x28], R33 ;  /* 0x0000282118008986 */ /* 0x0001e2000c10110e */
[----:B------:R-:W-:Y:S01]  /*cb70*/  ISETP.LT.OR P0, PT, R42, 0x31, !P3 ;  /* 0x000000312a00780c */ /* 0x000fe20005f01670 */
[----:B------:R-:W-:Y:S01]  /*cb80*/  FMUL R196, R196, UR20 ;  /* 0x00000014c4c47c20 */ /* 0x000fe20008400000 */
[----:B------:R-:W-:Y:S01]  /*cb90*/  F2FP.SATFINITE.E4M3.F32.PACK_AB_MERGE_C R197, RZ, R197, RZ ;  /* 0x000000c5ffc5723e */ /* 0x000fe200048070ff */
[----:B------:R-:W-:Y:S01]  /*cba0*/  @!P1 STG.E.U8 desc[UR14][R24.64+0x29], R205 ;  /* 0x000029cd18009986 */ /* 0x000fe2000c10110e */
[----:B------:R-:W-:Y:S01]  /*cbb0*/  ISETP.LT.OR P1, PT, R42, 0x32, !P3 ;  /* 0x000000322a00780c */ /* 0x000fe20005f21670 */
[----:B------:R-:W-:Y:S01]  /*cbc0*/  FMUL R194, R194, UR20 ;  /* 0x00000014c2c27c20 */ /* 0x000fe20008400000 */
[----:B-1----:R-:W-:Y:S01]  /*cbd0*/  F2FP.SATFINITE.E4M3.F32.PACK_AB_MERGE_C R35, RZ, R204, RZ ;  /* 0x000000ccff23723e */ /* 0x002fe200048070ff */
        /* <DEDUP_REMOVED lines=85> */
[----:B------:R-:W-:Y:S01]  /*d130*/  F2FP.SATFINITE.E4M3.F32.PACK_AB_MERGE_C R171, RZ, R171, RZ ;  /* 0x000000abffab723e */ /* 0x000fe200048070ff */
        /* <DEDUP_REMOVED lines=27> */
[----:B------:R-:W-:Y:S01]  /*d2f0*/  ISETP.LT.OR P5, PT, R42, 0x61, !P3 ;  /* 0x000000612a00780c */ /* 0x000fe20005fa1670 */
[----:B------:R-:W-:Y:S01]  /*d300*/  FMUL R161, R161, UR20 ;  /* 0x00000014a1a17c20 */ /* 0x000fe20008400000 */
[----:B0-----:R-:W-:Y:S01]  /*d310*/  F2FP.SATFINITE.E4M3.F32.PACK_AB_MERGE_C R33, RZ, R178, RZ ;  /* 0x000000b2ff21723e */ /* 0x001fe200048070ff */
[----:B------:R-:W-:Y:S01]  /*d320*/  FMUL R160, R160, UR20 ;  /* 0x00000014a0a07c20 */ /* 0x000fe20008400000 */
[----:B------:R-:W-:Y:S01]  /*d330*/  FMUL R159, R159, UR20 ;  /* 0x000000149f9f7c20 */ /* 0x000fe20008400000 */
[----:B------:R-:W-:Y:S01]  /*d340*/  FMUL R157, R157, UR20 ;  /* 0x000000149d9d7c20 */ /* 0x000fe20008400000 */
[----:B------:R-:W-:Y:S01]  /*d350*/  F2FP.SATFINITE.E4M3.F32.PACK_AB_MERGE_C R161, RZ, R161, RZ ;  /* 0x000000a1ffa1723e */ /* 0x000fe200048070ff */
[----:B------:R-:W-:Y:S01]  /*d360*/  FMUL R158, R158, UR20 ;  /* 0x000000149e9e7c20 */ /* 0x000fe20008400000 */
[----:B------:R-:W-:Y:S01]  /*d370*/  FMUL R156, R156, UR20 ;  /* 0x000000149c9c7c20 */ /* 0x000fe20008400000 */
[----:B------:R-:W-:Y:S01]  /*d380*/  @!P6 STG.E.U8 desc[UR14][R24.64+0x61], R177 ;  /* 0x000061b11800e986 */ /* 0x000fe2000c10110e */
[C---:B------:R-:W-:Y:S01]  /*d390*/  ISETP.LT.OR P6, PT, R42.reuse, 0x69, !P3 ;  /* 0x000000692a00780c */ /* 0x040fe20005fc1670 */
[----:B------:R-:W-:Y:S01]  /*d3a0*/  FMUL R155, R155, UR20 ;  /* 0x000000149b9b7c20 */ /* 0x000fe20008400000 */
[----:B-1----:R-:W-:Y:S01]  /*d3b0*/  F2FP.SATFINITE.E4M3.F32.PACK_AB_MERGE_C R35, RZ, R176, RZ ;  /* 0x000000b0ff23723e */ /* 0x002fe200048070ff */
[----:B------:R0:W-:Y:S01]  /*d3c0*/  @!P5 STG.E.U8 desc[UR14][R24.64+0x60], R33 ;  /* 0x000060211800d986 */ /* 0x0001e2000c10110e */
        /* <DEDUP_REMOVED lines=10> */
[----:B------:R-:W-:Y:S01]  /*d470*/  F2FP.SATFINITE.E4M3.F32.PACK_AB_MERGE_C R155, RZ, R155, RZ ;  /* 0x0000009bff9b723e */ /* 0x000fe200048070ff */
[----:B------:R1:W-:Y:S01]  /*d480*/  @!P6 STG.E.U8 desc[UR14][R24.64+0x68], R37 ;  /* 0x000068251800e986 */ /* 0x0003e2000c10110e */
[C---:B------:R-:W-:Y:S01]  /*d490*/  ISETP.LT.OR P6, PT, R42.reuse, 0x71, !P3 ;  /* 0x000000712a00780c */ /* 0x040fe20005fc1670 */
[----:B------:R-:W-:Y:S01]  /*d4a0*/  FMUL R23, R23, UR20 ;  /* 0x0000001417177c20 */ /* 0x000fe20008400000 */
[----:B0-----:R-:W-:Y:S01]  /*d4b0*/  F2FP.SATFINITE.E4M3.F32.PACK_AB_MERGE_C R33, RZ, R172, RZ ;  /* 0x000000acff21723e */ /* 0x001fe200048070ff */
        /* <DEDUP_REMOVED lines=15> */
[C---:B------:R-:W-:Y:S01]  /*d5b0*/  ISETP.LT.OR P6, PT, R42.reuse, 0x79, !P3 ;  /* 0x000000792a00780c */ /* 0x040fe20005fc1670 */
[----:B------:R-:W-:Y:S01]  /*d5c0*/  FMUL R17, R17, UR20 ;  /* 0x0000001411117c20 */ /* 0x000fe20008400000 */
[----:B------:R-:W-:Y:S01]  /*d5d0*/  ISETP.LT.OR P3, PT, R42, 0x7a, !P3 ;  /* 0x0000007a2a00780c */ /* 0x000fe20005f61670 */
[----:B------:R-:W-:Y:S01]  /*d5e0*/  @!P0 STG.E.U8 desc[UR14][R24.64+0x71], R169 ;  /* 0x000071a918008986 */ /* 0x000fe2000c10110e */
[----:B0-----:R-:W-:Y:S01]  /*d5f0*/  F2FP.SATFINITE.E4M3.F32.PACK_AB_MERGE_C R33, RZ, R168, RZ ;  /* 0x000000a8ff21723e */ /* 0x001fe200048070ff */
[----:B------:R-:W-:Y:S01]  /*d600*/  FMUL R18, R18, UR20 ;  /* 0x0000001412127c20 */ /* 0x000fe20008400000 */
[C---:B------:R-:W-:Y:S01]  /*d610*/  ISETP.GE.AND P0, PT, R41.reuse, 0x89, PT ;  /* 0x000000892900780c */ /* 0x040fe20003f06270 */
[----:B------:R-:W-:Y:S01]  /*d620*/  FMUL R16, R16, UR20 ;  /* 0x0000001410107c20 */ /* 0x000fe20008400000 */
[----:B------:R-:W-:Y:S01]  /*d630*/  F2FP.SATFINITE.E4M3.F32.PACK_AB_MERGE_C R21, RZ, R21, RZ ;  /* 0x00000015ff15723e */ /* 0x000fe200048070ff */
[----:B------:R0:W-:Y:S01]  /*d640*/  @!P1 STG.E.U8 desc[UR14][R26.64+0x70], R33 ;  /* 0x000070211a009986 */ /* 0x0001e2000c10110e */
[----:B------:R-:W-:Y:S01]  /*d650*/  ISETP.GE.AND P1, PT, R41, 0x81, PT ;  /* 0x000000812900780c */ /* 0x000fe20003f26270 */
[----:B------:R-:W-:Y:S01]  /*d660*/  FMUL R15, R15, UR20 ;  /* 0x000000140f0f7c20 */ /* 0x000fe20008400000 */
[----:B-1----:R-:W-:Y:S01]  /*d670*/  F2FP.SATFINITE.E4M3.F32.PACK_AB_MERGE_C R35, RZ, R166, RZ ;  /* 0x000000a6ff23723e */ /* 0x002fe200048070ff */
[----:B------:R-:W-:Y:S01]  /*d680*/  @!P5 STG.E.U8 desc[UR14][R26.64+0x71], R167 ;  /* 0x000071a71a00d986 */ /* 0x000fe2000c10110e */
[C---:B------:R-:W-:Y:S01]  /*d690*/  ISETP.LT.OR P5, PT, R42.reuse, 0x79, !P2 ;  /* 0x000000792a00780c */ /* 0x040fe200057a1670 */
[----:B------:R-:W-:Y:S01]  /*d6a0*/  FMUL R13, R13, UR20 ;  /* 0x000000140d0d7c20 */ /* 0x000fe20008400000 */
[C---:B------:R-:W-:Y:S01]  /*d6b0*/  ISETP.LT.OR P2, PT, R42.reuse, 0x7a, !P2 ;  /* 0x0000007a2a00780c */ /* 0x040fe20005741670 */
        /* <DEDUP_REMOVED lines=9> */
[----:B------:R-:W-:Y:S01]  /*d750*/  F2FP.SATFINITE.E4M3.F32.PACK_AB_MERGE_C R17, RZ, R17, RZ ;  /* 0x00000011ff11723e */ /* 0x000fe200048070ff */
[----:B------:R-:W-:Y:S01]  /*d760*/  @!P5 STG.E.U8 desc[UR14][R26.64+0x78], R37 ;  /* 0x000078251a00d986 */ /* 0x000fe2000c10110e */
[C---:B------:R-:W-:Y:S01]  /*d770*/  ISETP.LT.OR P5, PT, R42.reuse, 0x1, !P0 ;  /* 0x000000012a00780c */ /* 0x040fe200047a1670 */
[----:B------:R-:W-:Y:S01]  /*d780*/  FMUL R9, R9, UR20 ;  /* 0x0000001409097c20 */ /* 0x000fe20008400000 */
[----:B------:R-:W-:Y:S01]  /*d790*/  F2FP.SATFINITE.E4M3.F32.PACK_AB_MERGE_C R15, RZ, R15, RZ ;  /* 0x0000000fff0f723e */ /* 0x000fe200048070ff */
[----:B------:R0:W-:Y:S01]  /*d7a0*/  @!P2 STG.E.U8 desc[UR14][R26.64+0x79], R163 ;  /* 0x000079a31a00a986 */ /* 0x0001e2000c10110e */
        /* <DEDUP_REMOVED lines=8> */
[C---:B------:R-:W-:Y:S01]  /*d830*/  ISETP.LT.OR P6, PT, R42.reuse, 0x2, !P0 ;  /* 0x000000022a00780c */ /* 0x040fe200047c1670 */
[----:B------:R-:W-:Y:S01]  /*d840*/  FMUL R7, R7, UR20 ;  /* 0x0000001407077c20 */ /* 0x000fe20008400000 */
[----:B------:R-:W-:Y:S01]  /*d850*/  F2FP.SATFINITE.E4M3.F32.PACK_AB_MERGE_C R11, RZ, R11, RZ ;  /* 0x0000000bff0b723e */ /* 0x000fe200048070ff */
[----:B------:R2:W-:Y:S01]  /*d860*/  @!P5 STG.E.U8 desc[UR14][R30.64], R33 ;  /* 0x000000211e00d986 */ /* 0x0005e2000c10110e */
[----:B------:R-:W-:Y:S01]  /*d870*/  ISETP.LT.OR P5, PT, R42, 0x9, !P0 ;  /* 0x000000092a00780c */ /* 0x000fe200047a1670 */
[----:B------:R-:W-:Y:S01]  /*d880*/  FMUL R5, R5, UR20 ;  /* 0x0000001405057c20 */ /* 0x000fe20008400000 */
[----:B0-----:R-:W-:Y:S01]  /*d890*/  F2FP.SATFINITE.E4M3.F32.PACK_AB_MERGE_C R27, RZ, R156, RZ ;  /* 0x0000009cff1b723e */ /* 0x001fe200048070ff */
[----:B-----5:R-:W-:Y:S01]  /*d8a0*/  FMUL R0, R0, UR20 ;  /* 0x0000001400007c20 */ /* 0x020fe20008400000 */
[----:B------:R-:W-:Y:S01]  /*d8b0*/  F2FP.SATFINITE.E4M3.F32.PACK_AB_MERGE_C R9, RZ, R9, RZ ;  /* 0x00000009ff09723e */ /* 0x000fe200048070ff */
[----:B------:R-:W-:Y:S01]  /*d8c0*/  FMUL R6, R6, UR20 ;  /* 0x0000001406067c20 */ /* 0x000fe20008400000 */
[----:B------:R-:W-:Y:S01]  /*d8d0*/  F2FP.SATFINITE.E4M3.F32.PACK_AB_MERGE_C R7, RZ, R7, RZ ;  /* 0x00000007ff07723e */ /* 0x000fe200048070ff */
[----:B------:R-:W4:Y:S01]  /*d8e0*/  LDL.LU R221, [R1+0x14] ;  /* 0x0000140001dd7983 */ /* 0x000f220000300800 */
[----:B-1----:R-:W-:Y:S01]  /*d8f0*/  F2FP.SATFINITE.E4M3.F32.PACK_AB_MERGE_C R25, RZ, R158, RZ ;  /* 0x0000009eff19723e */ /* 0x002fe200048070ff */
[----:B------:R-:W-:Y:S01]  /*d900*/  FMUL R2, R2, UR20 ;  /* 0x0000001402027c20 */ /* 0x000fe20008400000 */
[----:B------:R-:W-:Y:S01]  /*d910*/  F2FP.SATFINITE.E4M3.F32.PACK_AB_MERGE_C R5, RZ, R5, RZ ;  /* 0x00000005ff05723e */ /* 0x000fe200048070ff */
[----:B------:R-:W-:Y:S01]  /*d920*/  @!P6 STG.E.U8 desc[UR14][R30.64+0x1], R159 ;  /* 0x0000019f1e00e986 */ /* 0x000fe2000c10110e */
[C---:B------:R-:W-:Y:S01]  /*d930*/  ISETP.LT.OR P6, PT, R42.reuse, 0xa, !P0 ;  /* 0x0000000a2a00780c */ /* 0x040fe200047c1670 */
[----:B------:R-:W-:Y:S01]  /*d940*/  FMUL R3, R3, UR20 ;  /* 0x0000001403037c20 */ /* 0x000fe20008400000 */
[----:B--2---:R-:W-:Y:S01]  /*d950*/  F2FP.SATFINITE.E4M3.F32.PACK_AB_MERGE_C R33, RZ, R152, RZ ;  /* 0x00000098ff21723e */ /* 0x004fe200048070ff */
[----:B------:R-:W-:Y:S01]  /*d960*/  @!P2 STG.E.U8 desc[UR14][R28.64+0x9], R157 ;  /* 0x0000099d1c00a986 */ /* 0x000fe2000c10110e */
[----:B------:R-:W-:Y:S01]  /*d970*/  ISETP.LT.OR P2, PT, R42, 0x12, !P1 ;  /* 0x000000122a00780c */ /* 0x000fe20004f41670 */
[----:B------:R-:W-:-:S02]  /*d980*/  FMUL R4, R4, UR20 ;  /* 0x0000001404047c20 */ /* 0x000fc40008400000 */
[----:B------:R0:W-:Y:S01]  /*d990*/  @!P3 STG.E.U8 desc[UR14][R28.64+0x8], R25 ;  /* 0x000008191c00b986 */ /* 0x0001e2000c10110e */
[----:B------:R-:W-:-:S03]  /*d9a0*/  ISETP.LT.OR P3, PT, R42, 0x11, !P1 ;  /* 0x000000112a00780c */ /* 0x000fc60004f61670 */
[----:B------:R1:W-:Y:S01]  /*d9b0*/  @!P5 STG.E.U8 desc[UR14][R30.64+0x8], R27 ;  /* 0x0000081b1e00d986 */ /* 0x0003e2000c10110e */
[----:B------:R-:W-:-:S03]  /*d9c0*/  ISETP.LT.OR P5, PT, R42, 0x11, !P0 ;  /* 0x000000112a00780c */ /* 0x000fc600047a1670 */
[----:B------:R-:W-:Y:S01]  /*d9d0*/  @!P6 STG.E.U8 desc[UR14][R30.64+0x9], R155 ;  /* 0x0000099b1e00e986 */ /* 0x000fe2000c10110e */
[----:B------:R-:W-:-:S03]  /*d9e0*/  ISETP.LT.OR P6, PT, R42, 0x12, !P0 ;  /* 0x000000122a00780c */ /* 0x000fc600047c1670 */
[----:B------:R-:W-:Y:S01]  /*d9f0*/  @!P2 STG.E.U8 desc[UR14][R28.64+0x11], R153 ;  /* 0x000011991c00a986 */ /* 0x000fe2000c10110e */
[----:B------:R-:W-:Y:S02]  /*da00*/  ISETP.LT.OR P2, PT, R42, 0x1a, !P1 ;  /* 0x0000001a2a00780c */ /* 0x000fe40004f41670 */
[----:B0-----:R-:W-:Y:S01]  /*da10*/  F2FP.SATFINITE.E4M3.F32.PACK_AB_MERGE_C R25, RZ, R154, RZ ;  /* 0x0000009aff19723e */ /* 0x001fe200048070ff */
[----:B------:R-:W2:Y:S01]  /*da20*/  LDL.LU R220, [R1+0x18] ;  /* 0x0000180001dc7983 */ /* 0x000ea20000300800 */
[----:B-1----:R-:W-:-:S03]  /*da30*/  F2FP.SATFINITE.E4M3.F32.PACK_AB_MERGE_C R27, RZ, R20, RZ ;  /* 0x00000014ff1b723e */ /* 0x002fc600048070ff */
[----:B------:R0:W-:Y:S01]  /*da40*/  @!P3 STG.E.U8 desc[UR14][R28.64+0x10], R25 ;  /* 0x000010191c00b986 */ /* 0x0001e2000c10110e */
[----:B------:R-:W-:-:S03]  /*da50*/  ISETP.LT.OR P3, PT, R42, 0x19, !P1 ;  /* 0x000000192a00780c */ /* 0x000fc60004f61670 */
[----:B------:R-:W-:Y:S01]  /*da60*/  @!P5 STG.E.U8 desc[UR14][R30.64+0x10], R33 ;  /* 0x000010211e00d986 */ /* 0x000fe2000c10110e */
[----:B------:R-:W-:-:S03]  /*da70*/  ISETP.LT.OR P5, PT, R42, 0x19, !P0 ;  /* 0x000000192a00780c */ /* 0x000fc600047a1670 */
[----:B------:R1:W-:Y:S01]  /*da80*/  @!P6 STG.E.U8 desc[UR14][R30.64+0x11], R23 ;  /* 0x000011171e00e986 */ /* 0x0003e2000c10110e */
[----:B------:R-:W-:-:S03]  /*da90*/  ISETP.LT.OR P6, PT, R42, 0x1a, !P0 ;  /* 0x0000001a2a00780c */ /* 0x000fc600047c1670 */
[----:B------:R3:W-:Y:S01]  /*daa0*/  @!P2 STG.E.U8 desc[UR14][R28.64+0x19], R21 ;  /* 0x000019151c00a986 */ /* 0x0007e2000c10110e */
[C---:B------:R-:W-:Y:S02]  /*dab0*/  ISETP.LT.OR P2, PT, R42.reuse, 0x22, !P1 ;  /* 0x000000222a00780c */ /* 0x040fe40004f41670 */
[----:B0-----:R-:W-:Y:S01]  /*dac0*/  F2FP.SATFINITE.E4M3.F32.PACK_AB_MERGE_C R25, RZ, R22, RZ ;  /* 0x00000016ff19723e */ /* 0x001fe200048070ff */
[----:B------:R-:W2:Y:S04]  /*dad0*/  LDL.LU R222, [R1+0x1c] ;  /* 0x00001c0001de7983 */ /* 0x000ea80000300800 */
[----:B------:R-:W-:Y:S01]  /*dae0*/  @!P3 STG.E.U8 desc[UR14][R28.64+0x18], R25 ;  /* 0x000018191c00b986 */ /* 0x000fe2000c10110e */
[C---:B------:R-:W-:Y:S02]  /*daf0*/  ISETP.LT.OR P3, PT, R42.reuse, 0x21, !P1 ;  /* 0x000000212a00780c */ /* 0x040fe40004f61670 */
[----:B-1----:R-:W-:Y:S01]  /*db00*/  F2FP.SATFINITE.E4M3.F32.PACK_AB_MERGE_C R23, RZ, R18, RZ ;  /* 0x00000012ff17723e */ /* 0x002fe200048070ff */
[----:B------:R-:W-:Y:S01]  /*db10*/  @!P5 STG.E.U8 desc[UR14][R30.64+0x18], R27 ;  /* 0x0000181b1e00d986 */ /* 0x000fe2000c10110e */
[----:B------:R-:W-:-:S02]  /*db20*/  ISETP.LT.OR P5, PT, R42, 0x21, !P0 ;  /* 0x000000212a00780c */ /* 0x000fc400047a1670 */
[----:B---3--:R-:W-:Y:S01]  /*db30*/  F2FP.SATFINITE.E4M3.F32.PACK_AB_MERGE_C R21, RZ, R16, RZ ;  /* 0x00000010ff15723e */ /* 0x008fe200048070ff */
[----:B------:R0:W-:Y:S01]  /*db40*/  @!P6 STG.E.U8 desc[UR14][R30.64+0x19], R19 ;  /* 0x000019131e00e986 */ /* 0x0001e2000c10110e */
[----:B------:R-:W-:-:S03]  /*db50*/  ISETP.LT.OR P6, PT, R42, 0x22, !P0 ;  /* 0x000000222a00780c */ /* 0x000fc600047c1670 */
[----:B------:R1:W-:Y:S01]  /*db60*/  @!P2 STG.E.U8 desc[UR14][R28.64+0x21], R17 ;  /* 0x000021111c00a986 */ /* 0x0003e2000c10110e */
[----:B------:R-:W-:-:S03]  /*db70*/  ISETP.LT.OR P2, PT, R42, 0x2a, !P1 ;  /* 0x0000002a2a00780c */ /* 0x000fc60004f41670 */
[----:B------:R-:W-:Y:S01]  /*db80*/  @!P3 STG.E.U8 desc[UR14][R28.64+0x20], R23 ;  /* 0x000020171c00b986 */ /* 0x000fe2000c10110e */
[----:B------:R-:W-:-:S03]  /*db90*/  ISETP.LT.OR P3, PT, R42, 0x29, !P1 ;  /* 0x000000292a00780c */ /* 0x000fc60004f61670 */
[----:B------:R-:W-:Y:S01]  /*dba0*/  @!P5 STG.E.U8 desc[UR14][R30.64+0x20], R21 ;  /* 0x000020151e00d986 */ /* 0x000fe2000c10110e */
[C---:B------:R-:W-:Y:S02]  /*dbb0*/  ISETP.LT.OR P5, PT, R42.reuse, 0x29, !P0 ;  /* 0x000000292a00780c */ /* 0x040fe400047a1670 */
[----:B0-----:R-:W-:Y:S01]  /*dbc0*/  F2FP.SATFINITE.E4M3.F32.PACK_AB_MERGE_C R19, RZ, R14, RZ ;  /* 0x0000000eff13723e */ /* 0x001fe200048070ff */
[----:B------:R0:W-:Y:S01]  /*dbd0*/  @!P6 STG.E.U8 desc[UR14][R30.64+0x21], R15 ;  /* 0x0000210f1e00e986 */ /* 0x0001e2000c10110e */
[C---:B------:R-:W-:Y:S02]  /*dbe0*/  ISETP.LT.OR P6, PT, R42.reuse, 0x2a, !P0 ;  /* 0x0000002a2a00780c */ /* 0x040fe400047c1670 */
[----:B-1----:R-:W-:Y:S01]  /*dbf0*/  F2FP.SATFINITE.E4M3.F32.PACK_AB_MERGE_C R17, RZ, R12, RZ ;  /* 0x0000000cff11723e */ /* 0x002fe200048070ff */
        /* <DEDUP_REMOVED lines=15> */
[----:B0-----:R-:W-:Y:S02]  /*dcf0*/  F2FP.SATFINITE.E4M3.F32.PACK_AB_MERGE_C R11, RZ, R6, RZ ;  /* 0x00000006ff0b723e */ /* 0x001fe400048070ff */
[C---:B------:R-:W-:Y:S01]  /*dd00*/  ISETP.LT.OR P5, PT, R42.reuse, 0x39, !P0 ;  /* 0x000000392a00780c */ /* 0x040fe200047a1670 */
[----:B------:R0:W-:Y:S01]  /*dd10*/  @!P6 STG.E.U8 desc[UR14][R30.64+0x31], R7 ;  /* 0x000031071e00e986 */ /* 0x0001e2000c10110e */
[----:B-1----:R-:W-:Y:S02]  /*dd20*/  F2FP.SATFINITE.E4M3.F32.PACK_AB_MERGE_C R9, RZ, R4, RZ ;  /* 0x00000004ff09723e */ /* 0x002fe400048070ff */
[C---:B------:R-:W-:Y:S01]  /*dd30*/  ISETP.LT.OR P6, PT, R42.reuse, 0x3a, !P0 ;  /* 0x0000003a2a00780c */ /* 0x040fe200047c1670 */
[----:B------:R1:W-:Y:S04]  /*dd40*/  @!P2 STG.E.U8 desc[UR14][R28.64+0x39], R5 ;  /* 0x000039051c00a986 */ /* 0x0003e8000c10110e */
[----:B------:R3:W-:Y:S01]  /*dd50*/  @!P3 STG.E.U8 desc[UR14][R28.64+0x38], R11 ;  /* 0x0000380b1c00b986 */ /* 0x0007e2000c10110e */
[----:B------:R-:W-:Y:S01]  /*dd60*/  FMUL R4, R227, UR20 ;  /* 0x00000014e3047c20 */ /* 0x000fe20008400000 */
[----:B------:R-:W-:-:S02]  /*dd70*/  ISETP.LT.OR P3, PT, R42, 0x41, !P1 ;  /* 0x000000412a00780c */ /* 0x000fc40004f61670 */
[----:B0-----:R-:W-:Y:S02]  /*dd80*/  F2FP.SATFINITE.E4M3.F32.PACK_AB_MERGE_C R7, RZ, R3, RZ ;  /* 0x00000003ff07723e */ /* 0x001fe400048070ff */
[----:B-1----:R-:W-:Y:S01]  /*dd90*/  F2FP.SATFINITE.E4M3.F32.PACK_AB_MERGE_C R5, RZ, R0, RZ ;  /* 0x00000000ff05723e */ /* 0x002fe200048070ff */
[----:B------:R-:W-:Y:S01]  /*dda0*/  FMUL R0, R223, UR20 ;  /* 0x00000014df007c20 */ /* 0x000fe20008400000 */
[----:B------:R-:W-:Y:S01]  /*ddb0*/  ISETP.LT.OR P2, PT, R42, 0x42, !P1 ;  /* 0x000000422a00780c */ /* 0x000fe20004f41670 */
[----:B------:R-:W2:Y:S01]  /*ddc0*/  LDL.LU R223, [R1+0x20] ;  /* 0x0000200001df7983 */ /* 0x000ea20000300800 */
[----:B---3--:R-:W-:Y:S02]  /*ddd0*/  F2FP.SATFINITE.E4M3.F32.PACK_AB_MERGE_C R11, RZ, R2, RZ ;  /* 0x00000002ff0b723e */ /* 0x008fe400048070ff */
[----:B------:R-:W-:Y:S01]  /*dde0*/  F2FP.SATFINITE.E4M3.F32.PACK_AB_MERGE_C R13, RZ, R0, RZ ;  /* 0x00000000ff0d723e */ /* 0x000fe200048070ff */
[----:B----4-:R-:W-:Y:S01]  /*ddf0*/  FMUL R0, R225, UR20 ;  /* 0x00000014e1007c20 */ /* 0x010fe20008400000 */
[----:B------:R-:W-:Y:S01]  /*de00*/  FMUL R2, R224, UR20 ;  /* 0x00000014e0027c20 */ /* 0x000fe20008400000 */
[----:B------:R-:W3:Y:S04]  /*de10*/  LDL.LU R225, [R1+0x24] ;  /* 0x0000240001e17983 */ /* 0x000ee80000300800 */
[----:B------:R-:W4:Y:S01]  /*de20*/  LDL.LU R224, [R1+0x28] ;  /* 0x0000280001e07983 */ /* 0x000f220000300800 */
[----:B------:R-:W-:-:S03]  /*de30*/  FMUL R3, R226, UR20 ;  /* 0x00000014e2037c20 */ /* 0x000fc60008400000 */
[----:B------:R-:W4:Y:S04]  /*de40*/  LDL.LU R226, [R1+0x2c] ;  /* 0x00002c0001e27983 */ /* 0x000f280000300800 */
[----:B------:R-:W4:Y:S04]  /*de50*/  LDL.LU R227, [R1+0x30] ;  /* 0x0000300001e37983 */ /* 0x000f280000300800 */
[----:B------:R-:W-:Y:S01]  /*de60*/  @!P5 STG.E.U8 desc[UR14][R30.64+0x38], R9 ;  /* 0x000038091e00d986 */ /* 0x000fe2000c10110e */
[----:B------:R-:W-:-:S03]  /*de70*/  ISETP.LT.OR P5, PT, R42, 0x41, !P0 ;  /* 0x000000412a00780c */ /* 0x000fc600047a1670 */
[----:B------:R0:W-:Y:S01]  /*de80*/  @!P6 STG.E.U8 desc[UR14][R30.64+0x39], R7 ;  /* 0x000039071e00e986 */ /* 0x0001e2000c10110e */
[----:B------:R-:W-:-:S03]  /*de90*/  ISETP.LT.OR P6, PT, R42, 0x42, !P0 ;  /* 0x000000422a00780c */ /* 0x000fc600047c1670 */
[----:B------:R-:W-:Y:S01]  /*dea0*/  @!P3 STG.E.U8 desc[UR14][R28.64+0x40], R11 ;  /* 0x0000400b1c00b986 */ /* 0x000fe2000c10110e */
[----:B------:R-:W-:-:S03]  /*deb0*/  ISETP.LT.OR P3, PT, R42, 0x49, !P1 ;  /* 0x000000492a00780c */ /* 0x000fc60004f61670 */
[----:B------:R1:W-:Y:S01]  /*dec0*/  @!P2 STG.E.U8 desc[UR14][R28.64+0x41], R5 ;  /* 0x000041051c00a986 */ /* 0x0003e2000c10110e */
[----:B0-----:R-:W-:-:S03]  /*ded0*/  F2FP.SATFINITE.E4M3.F32.PACK_AB_MERGE_C R7, RZ, R0, RZ ;  /* 0x00000000ff07723e */ /* 0x001fc600048070ff */
[----:B------:R-:W-:Y:S01]  /*dee0*/  @!P5 STG.E.U8 desc[UR14][R30.64+0x40], R13 ;  /* 0x0000400d1e00d986 */ /* 0x000fe2000c10110e */
[C---:B------:R-:W-:Y:S02]  /*def0*/  ISETP.LT.OR P2, PT, R42.reuse, 0x4a, !P1 ;  /* 0x0000004a2a00780c */ /* 0x040fe40004f41670 */
[----:B-1----:R-:W-:Y:S01]  /*df00*/  F2FP.SATFINITE.E4M3.F32.PACK_AB_MERGE_C R5, RZ, R2, RZ ;  /* 0x00000002ff05723e */ /* 0x002fe200048070ff */
[----:B------:R0:W-:Y:S01]  /*df10*/  @!P6 STG.E.U8 desc[UR14][R30.64+0x41], R7 ;  /* 0x000041071e00e986 */ /* 0x0001e2000c10110e */
[C---:B------:R-:W-:Y:S02]  /*df20*/  ISETP.LT.OR P5, PT, R42.reuse, 0x49, !P0 ;  /* 0x000000492a00780c */ /* 0x040fe400047a1670 */
[C---:B------:R-:W-:Y:S01]  /*df30*/  ISETP.LT.OR P6, PT, R42.reuse, 0x4a, !P0 ;  /* 0x0000004a2a00780c */ /* 0x040fe200047c1670 */
[----:B------:R1:W-:Y:S01]  /*df40*/  @!P3 STG.E.U8 desc[UR14][R28.64+0x48], R5 ;  /* 0x000048051c00b986 */ /* 0x0003e2000c10110e */
[----:B------:R-:W-:Y:S02]  /*df50*/  ISETP.LT.OR P3, PT, R42, 0x51, !P1 ;  /* 0x000000512a00780c */ /* 0x000fe40004f61670 */
[----:B------:R-:W-:-:S02]  /*df60*/  F2FP.SATFINITE.E4M3.F32.PACK_AB_MERGE_C R9, RZ, R3, RZ ;  /* 0x00000003ff09723e */ /* 0x000fc400048070ff */
[----:B------:R-:W-:-:S03]  /*df70*/  F2FP.SATFINITE.E4M3.F32.PACK_AB_MERGE_C R11, RZ, R4, RZ ;  /* 0x00000004ff0b723e */ /* 0x000fc600048070ff */
[----:B------:R1:W-:Y:S04]  /*df80*/  @!P2 STG.E.U8 desc[UR14][R28.64+0x49], R9 ;  /* 0x000049091c00a986 */ /* 0x0003e8000c10110e */
[----:B------:R-:W-:Y:S01]  /*df90*/  @!P5 STG.E.U8 desc[UR14][R30.64+0x48], R11 ;  /* 0x0000480b1e00d986 */ /* 0x000fe2000c10110e */
[----:B------:R-:W-:-:S03]  /*dfa0*/  FMUL R0, R221, UR20 ;  /* 0x00000014dd007c20 */ /* 0x000fc60008400000 */
[----:B------:R-:W4:Y:S02]  /*dfb0*/  LDL.LU R221, [R1+0x34] ;  /* 0x0000340001dd7983 */ /* 0x000f240000300800 */
[----:B0-----:R-:W-:-:S05]  /*dfc0*/  F2FP.SATFINITE.E4M3.F32.PACK_AB_MERGE_C R7, RZ, R0, RZ ;  /* 0x00000000ff07723e */ /* 0x001fca00048070ff */
[----:B------:R-:W-:Y:S01]  /*dfd0*/  @!P6 STG.E.U8 desc[UR14][R30.64+0x49], R7 ;  /* 0x000049071e00e986 */ /* 0x000fe2000c10110e */
[----:B--2---:R-:W-:-:S03]  /*dfe0*/  FMUL R2, R220, UR20 ;  /* 0x00000014dc027c20 */ /* 0x004fc60008400000 */
[----:B------:R-:W2:Y:S02]  /*dff0*/  LDL.LU R220, [R1+0x38] ;  /* 0x0000380001dc7983 */ /* 0x000ea40000300800 */
[----:B-1----:R-:W-:-:S05]  /*e000*/  F2FP.SATFINITE.E4M3.F32.PACK_AB_MERGE_C R5, RZ, R2, RZ ;  /* 0x00000002ff05723e */ /* 0x002fca00048070ff */
[----:B------:R0:W-:Y:S01]  /*e010*/  @!P3 STG.E.U8 desc[UR14][R28.64+0x50], R5 ;  /* 0x000050051c00b986 */ /* 0x0001e2000c10110e */
[----:B------:R-:W-:-:S03]  /*e020*/  FMUL R3, R222, UR20 ;  /* 0x00000014de037c20 */ /* 0x000fc60008400000 */
[----:B------:R-:W2:Y:S02]  /*e030*/  LDL.LU R222, [R1+0x3c] ;  /* 0x00003c0001de7983 */ /* 0x000ea40000300800 */
[----:B------:R-:W-:Y:S01]  /*e040*/  F2FP.SATFINITE.E4M3.F32.PACK_AB_MERGE_C R9, RZ, R3, RZ ;  /* 0x00000003ff09723e */ /* 0x000fe200048070ff */
[----:B------:R-:W-:Y:S02]  /*e050*/  FMUL R0, R223, UR20 ;  /* 0x00000014df007c20 */ /* 0x000fe40008400000 */
[----:B------:R-:W2:Y:S03]  /*e060*/  LDL.LU R223, [R1+0x40] ;  /* 0x0000400001df7983 */ /* 0x000ea60000300800 */
[----:B------:R-:W-:Y:S01]  /*e070*/  F2FP.SATFINITE.E4M3.F32.PACK_AB_MERGE_C R13, RZ, R0, RZ ;  /* 0x00000000ff0d723e */ /* 0x000fe200048070ff */
[----:B---3--:R-:W-:Y:S02]  /*e080*/  FMUL R2, R225, UR20 ;  /* 0x00000014e1027c20 */ /* 0x008fe40008400000 */
[----:B------:R-:W3:Y:S01]  /*e090*/  LDL.LU R225, [R1+0x44] ;  /* 0x0000440001e17983 */ /* 0x000ee20000300800 */
[----:B----4-:R-:W-:-:S03]  /*e0a0*/  FMUL R0, R224, UR20 ;  /* 0x00000014e0007c20 */ /* 0x010fc60008400000 */
[----:B------:R-:W4:Y:S01]  /*e0b0*/  LDL.LU R224, [R1+0x48] ;  /* 0x0000480001e07983 */ /* 0x000f220000300800 */
[----:B------:R-:W-:Y:S01]  /*e0c0*/  FMUL R3, R226, UR20 ;  /* 0x00000014e2037c20 */ /* 0x000fe20008400000 */
[----:B0-----:R-:W-:Y:S02]  /*e0d0*/  F2FP.SATFINITE.E4M3.F32.PACK_AB_MERGE_C R5, RZ, R0, RZ ;  /* 0x00000000ff05723e */ /* 0x001fe400048070ff */
[----:B------:R-:W4:Y:S01]  /*e0e0*/  LDL.LU R226, [R1+0x4c] ;  /* 0x00004c0001e27983 */ /* 0x000f220000300800 */
[----:B------:R-:W-:-:S03]  /*e0f0*/  FMUL R0, R227, UR20 ;  /* 0x00000014e3007c20 */ /* 0x000fc60008400000 */
[----:B------:R-:W4:Y:S01]  /*e100*/  LDL.LU R227, [R1+0x50] ;  /* 0x0000500001e37983 */ /* 0x000f220000300800 */
[C---:B------:R-:W-:Y:S02]  /*e110*/  ISETP.LT.OR P2, PT, R42.reuse, 0x52, !P1 ;  /* 0x000000522a00780c */ /* 0x040fe40004f41670 */
[C---:B------:R-:W-:Y:S01]  /*e120*/  ISETP.LT.OR P6, PT, R42.reuse, 0x52, !P0 ;  /* 0x000000522a00780c */ /* 0x040fe200047c1670 */
[----:B------:R-:W4:Y:S01]  /*e130*/  LDL.LU R219, [R1+0x54] ;  /* 0x0000540001db7983 */ /* 0x000f220000300800 */
[C---:B------:R-:W-:Y:S02]  /*e140*/  ISETP.LT.OR P5, PT, R42.reuse, 0x51, !P0 ;  /* 0x000000512a00780c */ /* 0x040fe400047a1670 */
[----:B------:R-:W-:Y:S02]  /*e150*/  ISETP.LT.OR P3, PT, R42, 0x59, !P1 ;  /* 0x000000592a00780c */ /* 0x000fe40004f61670 */
[----:B------:R-:W-:Y:S02]  /*e160*/  F2FP.SATFINITE.E4M3.F32.PACK_AB_MERGE_C R7, RZ, R2, RZ ;  /* 0x00000002ff07723e */ /* 0x000fe400048070ff */
[----:B------:R-:W-:-:S03]  /*e170*/  F2FP.SATFINITE.E4M3.F32.PACK_AB_MERGE_C R11, RZ, R0, RZ ;  /* 0x00000000ff0b723e */ /* 0x000fc600048070ff */
[----:B------:R0:W-:Y:S01]  /*e180*/  @!P2 STG.E.U8 desc[UR14][R28.64+0x51], R9 ;  /* 0x000051091c00a986 */ /* 0x0001e2000c10110e */
[----:B------:R-:W-:-:S03]  /*e190*/  ISETP.LT.OR P2, PT, R42, 0x5a, !P1 ;  /* 0x0000005a2a00780c */ /* 0x000fc60004f41670 */
[----:B------:R-:W-:Y:S01]  /*e1a0*/  @!P6 STG.E.U8 desc[UR14][R30.64+0x51], R7 ;  /* 0x000051071e00e986 */ /* 0x000fe2000c10110e */
[----:B------:R-:W-:-:S03]  /*e1b0*/  ISETP.LT.OR P6, PT, R42, 0x5a, !P0 ;  /* 0x0000005a2a00780c */ /* 0x000fc600047c1670 */
[----:B------:R-:W-:Y:S01]  /*e1c0*/  @!P5 STG.E.U8 desc[UR14][R30.64+0x50], R13 ;  /* 0x0000500d1e00d986 */ /* 0x000fe2000c10110e */
[----:B0-----:R-:W-:-:S03]  /*e1d0*/  F2FP.SATFINITE.E4M3.F32.PACK_AB_MERGE_C R9, RZ, R3, RZ ;  /* 0x00000003ff09723e */ /* 0x001fc600048070ff */
[----:B------:R0:W-:Y:S04]  /*e1e0*/  @!P3 STG.E.U8 desc[UR14][R28.64+0x58], R5 ;  /* 0x000058051c00b986 */ /* 0x0001e8000c10110e */
[----:B------:R1:W-:Y:S01]  /*e1f0*/  @!P2 STG.E.U8 desc[UR14][R28.64+0x59], R9 ;  /* 0x000059091c00a986 */ /* 0x0003e2000c10110e */
[----:B------:R-:W-:-:S03]  /*e200*/  FMUL R0, R221, UR20 ;  /* 0x00000014dd007c20 */ /* 0x000fc60008400000 */
[----:B------:R-:W4:Y:S02]  /*e210*/  LDL.LU R221, [R1+0x58] ;  /* 0x0000580001dd7983 */ /* 0x000f240000300800 */
[----:B0-----:R-:W-:-:S05]  /*e220*/  F2FP.SATFINITE.E4M3.F32.PACK_AB_MERGE_C R5, RZ, R0, RZ ;  /* 0x00000000ff05723e */ /* 0x001fca00048070ff */
[----:B------:R0:W-:Y:S01]  /*e230*/  @!P6 STG.E.U8 desc[UR14][R30.64+0x59], R5 ;  /* 0x000059051e00e986 */ /* 0x0001e2000c10110e */
[----:B--2---:R-:W-:-:S03]  /*e240*/  FMUL R2, R220, UR20 ;  /* 0x00000014dc027c20 */ /* 0x004fc60008400000 */
[----:B------:R-:W2:Y:S02]  /*e250*/  LDL.LU R220, [R1+0x5c] ;  /* 0x00005c0001dc7983 */ /* 0x000ea40000300800 */
[----:B------:R-:W-:Y:S01]  /*e260*/  F2FP.SATFINITE.E4M3.F32.PACK_AB_MERGE_C R7, RZ, R2, RZ ;  /* 0x00000002ff07723e */ /* 0x000fe200048070ff */
[----:B------:R-:W-:Y:S02]  /*e270*/  FMUL R3, R222, UR20 ;  /* 0x00000014de037c20 */ /* 0x000fe40008400000 */
[----:B------:R-:W2:Y:S03]  /*e280*/  LDL.LU R222, [R1+0x60] ;  /* 0x0000600001de7983 */ /* 0x000ea60000300800 */
[----:B-1----:R-:W-:Y:S01]  /*e290*/  F2FP.SATFINITE.E4M3.F32.PACK_AB_MERGE_C R9, RZ, R3, RZ ;  /* 0x00000003ff09723e */ /* 0x002fe200048070ff */
[----:B------:R-:W-:Y:S02]  /*e2a0*/  FMUL R4, R223, UR20 ;  /* 0x00000014df047c20 */ /* 0x000fe40008400000 */
[----:B------:R-:W2:Y:S01]  /*e2b0*/  LDL.LU R223, [R1+0x64] ;  /* 0x0000640001df7983 */ /* 0x000ea20000300800 */
[----:B---3--:R-:W-:-:S03]  /*e2c0*/  FMUL R0, R225, UR20 ;  /* 0x00000014e1007c20 */ /* 0x008fc60008400000 */
[----:B------:R-:W3:Y:S01]  /*e2d0*/  LDL.LU R225, [R1+0x68] ;  /* 0x0000680001e17983 */ /* 0x000ee20000300800 */
[----:B----4-:R-:W-:Y:S01]  /*e2e0*/  FMUL R2, R224, UR20 ;  /* 0x00000014e0027c20 */ /* 0x010fe20008400000 */
[----:B0-----:R-:W-:Y:S02]  /*e2f0*/  F2FP.SATFINITE.E4M3.F32.PACK_AB_MERGE_C R5, RZ, R0, RZ ;  /* 0x00000000ff05723e */ /* 0x001fe400048070ff */
[----:B------:R-:W4:Y:S01]  /*e300*/  LDL.LU R224, [R1+0x6c] ;  /* 0x00006c0001e07983 */ /* 0x000f220000300800 */
[----:B------:R-:W-:-:S03]  /*e310*/  FMUL R3, R226, UR20 ;  /* 0x00000014e2037c20 */ /* 0x000fc60008400000 */
[----:B------:R-:W4:Y:S01]  /*e320*/  LDL.LU R226, [R1+0x70] ;  /* 0x0000700001e27983 */ /* 0x000f220000300800 */
[----:B------:R-:W-:-:S03]  /*e330*/  FMUL R0, R227, UR20 ;  /* 0x00000014e3007c20 */ /* 0x000fc60008400000 */
[----:B------:R-:W4:Y:S01]  /*e340*/  LDL.LU R227, [R1+0x74] ;  /* 0x0000740001e37983 */ /* 0x000f220000300800 */
[C---:B------:R-:W-:Y:S02]  /*e350*/  ISETP.LT.OR P5, PT, R42.reuse, 0x59, !P0 ;  /* 0x000000592a00780c */ /* 0x040fe400047a1670 */
[C---:B------:R-:W-:Y:S02]  /*e360*/  ISETP.LT.OR P2, PT, R42.reuse, 0x62, !P1 ;  /* 0x000000622a00780c */ /* 0x040fe40004f41670 */
[C---:B------:R-:W-:Y:S02]  /*e370*/  ISETP.LT.OR P3, PT, R42.reuse, 0x61, !P1 ;  /* 0x000000612a00780c */ /* 0x040fe40004f61670 */
[----:B------:R-:W-:-:S07]  /*e380*/  ISETP.LT.OR P6, PT, R42, 0x62, !P0 ;  /* 0x000000622a00780c */ /* 0x000fce00047c1670 */
[----:B------:R-:W-:Y:S01]  /*e390*/  @!P5 STG.E.U8 desc[UR14][R30.64+0x58], R11 ;  /* 0x0000580b1e00d986 */ /* 0x000fe2000c10110e */
[----:B------:R-:W-:-:S03]  /*e3a0*/  ISETP.LT.OR P5, PT, R42, 0x61, !P0 ;  /* 0x000000612a00780c */ /* 0x000fc600047a1670 */
[----:B------:R0:W-:Y:S01]  /*e3b0*/  @!P2 STG.E.U8 desc[UR14][R28.64+0x61], R9 ;  /* 0x000061091c00a986 */ /* 0x0001e2000c10110e */
[----:B------:R-:W-:-:S03]  /*e3c0*/  ISETP.LT.OR P2, PT, R42, 0x6a, !P1 ;  /* 0x0000006a2a00780c */ /* 0x000fc60004f41670 */
[----:B------:R1:W-:Y:S01]  /*e3d0*/  @!P3 STG.E.U8 desc[UR14][R28.64+0x60], R7 ;  /* 0x000060071c00b986 */ /* 0x0003e2000c10110e */
[----:B------:R-:W-:Y:S02]  /*e3e0*/  ISETP.LT.OR P3, PT, R42, 0x69, !P1 ;  /* 0x000000692a00780c */ /* 0x000fe40004f61670 */
[----:B------:R-:W-:Y:S01]  /*e3f0*/  F2FP.SATFINITE.E4M3.F32.PACK_AB_MERGE_C R13, RZ, R4, RZ ;  /* 0x00000004ff0d723e */ /* 0x000fe200048070ff */
[----:B------:R1:W-:Y:S01]  /*e400*/  @!P6 STG.E.U8 desc[UR14][R30.64+0x61], R5 ;  /* 0x000061051e00e986 */ /* 0x0003e2000c10110e */
[----:B0-----:R-:W-:-:S03]  /*e410*/  F2FP.SATFINITE.E4M3.F32.PACK_AB_MERGE_C R9, RZ, R3, RZ ;  /* 0x00000003ff09723e */ /* 0x001fc600048070ff */
[----:B------:R-:W-:Y:S01]  /*e420*/  @!P5 STG.E.U8 desc[UR14][R30.64+0x60], R13 ;  /* 0x0000600d1e00d986 */ /* 0x000fe2000c10110e */
[----:B-1----:R-:W-:-:S03]  /*e430*/  F2FP.SATFINITE.E4M3.F32.PACK_AB_MERGE_C R7, RZ, R2, RZ ;  /* 0x00000002ff07723e */ /* 0x002fc600048070ff */
[----:B------:R-:W-:Y:S01]  /*e440*/  @!P2 STG.E.U8 desc[UR14][R28.64+0x69], R9 ;  /* 0x000069091c00a986 */ /* 0x000fe2000c10110e */
[C---:B------:R-:W-:Y:S02]  /*e450*/  ISETP.LT.OR P5, PT, R42.reuse, 0x69, !P0 ;  /* 0x000000692a00780c */ /* 0x040fe400047a1670 */
[C---:B------:R-:W-:Y:S01]  /*e460*/  ISETP.LT.OR P6, PT, R42.reuse, 0x6a, !P0 ;  /* 0x0000006a2a00780c */ /* 0x040fe200047c1670 */
[----:B------:R0:W-:Y:S01]  /*e470*/  @!P3 STG.E.U8 desc[UR14][R28.64+0x68], R7 ;  /* 0x000068071c00b986 */ /* 0x0001e2000c10110e */
[C---:B------:R-:W-:Y:S01]  /*e480*/  ISETP.LT.OR P2, PT, R42.reuse, 0x72, !P1 ;  /* 0x000000722a00780c */ /* 0x040fe20004f41670 */
[----:B------:R-:W-:Y:S01]  /*e490*/  FMUL R2, R219, UR20 ;  /* 0x00000014db027c20 */ /* 0x000fe20008400000 */
[----:B------:R-:W-:Y:S02]  /*e4a0*/  ISETP.LT.OR P3, PT, R42, 0x71, !P1 ;  /* 0x000000712a00780c */ /* 0x000fe40004f61670 */
[----:B------:R-:W-:Y:S02]  /*e4b0*/  F2FP.SATFINITE.E4M3.F32.PACK_AB_MERGE_C R11, RZ, R0, RZ ;  /* 0x00000000ff0b723e */ /* 0x000fe400048070ff */
[----:B------:R-:W-:-:S03]  /*e4c0*/  F2FP.SATFINITE.E4M3.F32.PACK_AB_MERGE_C R5, RZ, R2, RZ ;  /* 0x00000002ff05723e */ /* 0x000fc600048070ff */
[----:B------:R-:W-:Y:S01]  /*e4d0*/  @!P5 STG.E.U8 desc[UR14][R30.64+0x68], R11 ;  /* 0x0000680b1e00d986 */ /* 0x000fe2000c10110e */
[----:B------:R-:W-:-:S03]  /*e4e0*/  ISETP.LT.OR P5, PT, R42, 0x71, !P0 ;  /* 0x000000712a00780c */ /* 0x000fc600047a1670 */
[----:B------:R-:W-:Y:S01]  /*e4f0*/  @!P6 STG.E.U8 desc[UR14][R30.64+0x69], R5 ;  /* 0x000069051e00e986 */ /* 0x000fe2000c10110e */
[----:B------:R-:W-:Y:S01]  /*e500*/  ISETP.LT.OR P6, PT, R42, 0x72, !P0 ;  /* 0x000000722a00780c */ /* 0x000fe200047c1670 */
[----:B------:R-:W-:-:S05]  /*e510*/  FMUL R0, R221, UR20 ;  /* 0x00000014dd007c20 */ /* 0x000fca0008400000 */
[----:B0-----:R-:W-:-:S05]  /*e520*/  F2FP.SATFINITE.E4M3.F32.PACK_AB_MERGE_C R7, RZ, R0, RZ ;  /* 0x00000000ff07723e */ /* 0x001fca00048070ff */
[----:B------:R0:W-:Y:S01]  /*e530*/  @!P3 STG.E.U8 desc[UR14][R28.64+0x70], R7 ;  /* 0x000070071c00b986 */ /* 0x0001e2000c10110e */
[C---:B------:R-:W-:Y:S02]  /*e540*/  ISETP.LT.OR P3, PT, R42.reuse, 0x79, !P0 ;  /* 0x000000792a00780c */ /* 0x040fe40004761670 */
[----:B------:R-:W-:Y:S01]  /*e550*/  ISETP.LT.OR P0, PT, R42, 0x7a, !P0 ;  /* 0x0000007a2a00780c */ /* 0x000fe20004701670 */
[----:B--2---:R-:W-:-:S05]  /*e560*/  FMUL R3, R220, UR20 ;  /* 0x00000014dc037c20 */ /* 0x004fca0008400000 */
[----:B------:R-:W-:-:S05]  /*e570*/  F2FP.SATFINITE.E4M3.F32.PACK_AB_MERGE_C R9, RZ, R3, RZ ;  /* 0x00000003ff09723e */ /* 0x000fca00048070ff */
[----:B------:R1:W-:Y:S01]  /*e580*/  @!P2 STG.E.U8 desc[UR14][R28.64+0x71], R9 ;  /* 0x000071091c00a986 */ /* 0x0003e2000c10110e */
[C---:B------:R-:W-:Y:S02]  /*e590*/  ISETP.LT.OR P2, PT, R42.reuse, 0x79, !P1 ;  /* 0x000000792a00780c */ /* 0x040fe40004f41670 */
[----:B------:R-:W-:Y:S01]  /*e5a0*/  ISETP.LT.OR P1, PT, R42, 0x7a, !P1 ;  /* 0x0000007a2a00780c */ /* 0x000fe20004f21670 */
[----:B------:R-:W-:-:S05]  /*e5b0*/  FMUL R0, R222, UR20 ;  /* 0x00000014de007c20 */ /* 0x000fca0008400000 */
[----:B------:R-:W-:-:S05]  /*e5c0*/  F2FP.SATFINITE.E4M3.F32.PACK_AB_MERGE_C R13, RZ, R0, RZ ;  /* 0x00000000ff0d723e */ /* 0x000fca00048070ff */
[----:B------:R2:W-:Y:S01]  /*e5d0*/  @!P5 STG.E.U8 desc[UR14][R30.64+0x70], R13 ;  /* 0x0000700d1e00d986 */ /* 0x0005e2000c10110e */
[----:B------:R-:W-:Y:S01]  /*e5e0*/  FMUL R0, R223, UR20 ;  /* 0x00000014df007c20 */ /* 0x000fe20008400000 */
[----:B---3--:R-:W-:Y:S01]  /*e5f0*/  FMUL R2, R225, UR20 ;  /* 0x00000014e1027c20 */ /* 0x008fe20008400000 */
[----:B----4-:R-:W-:-:S03]  /*e600*/  FMUL R3, R224, UR20 ;  /* 0x00000014e0037c20 */ /* 0x010fc60008400000 */
[----:B0-----:R-:W-:Y:S01]  /*e610*/  F2FP.SATFINITE.E4M3.F32.PACK_AB_MERGE_C R7, RZ, R0, RZ ;  /* 0x00000000ff07723e */ /* 0x001fe200048070ff */
[----:B------:R-:W-:Y:S01]  /*e620*/  FMUL R4, R226, UR20 ;  /* 0x00000014e2047c20 */ /* 0x000fe20008400000 */
[----:B------:R-:W-:Y:S01]  /*e630*/  FMUL R5, R227, UR20 ;  /* 0x00000014e3057c20 */ /* 0x000fe20008400000 */
[----:B-1----:R-:W-:Y:S02]  /*e640*/  F2FP.SATFINITE.E4M3.F32.PACK_AB_MERGE_C R9, RZ, R2, RZ ;  /* 0x00000002ff09723e */ /* 0x002fe400048070ff */
[----:B------:R-:W-:Y:S02]  /*e650*/  F2FP.SATFINITE.E4M3.F32.PACK_AB_MERGE_C R3, RZ, R3, RZ ;  /* 0x00000003ff03723e */ /* 0x000fe400048070ff */
[----:B------:R-:W-:Y:S02]  /*e660*/  F2FP.SATFINITE.E4M3.F32.PACK_AB_MERGE_C R11, RZ, R4, RZ ;  /* 0x00000004ff0b723e */ /* 0x000fe400048070ff */
[----:B------:R-:W-:Y:S01]  /*e670*/  F2FP.SATFINITE.E4M3.F32.PACK_AB_MERGE_C R5, RZ, R5, RZ ;  /* 0x00000005ff05723e */ /* 0x000fe200048070ff */
[----:B------:R2:W-:Y:S04]  /*e680*/  @!P6 STG.E.U8 desc[UR14][R30.64+0x71], R7 ;  /* 0x000071071e00e986 */ /* 0x0005e8000c10110e */
[----:B------:R2:W-:Y:S04]  /*e690*/  @!P2 STG.E.U8 desc[UR14][R28.64+0x78], R9 ;  /* 0x000078091c00a986 */ /* 0x0005e8000c10110e */
[----:B------:R2:W-:Y:S04]  /*e6a0*/  @!P1 STG.E.U8 desc[UR14][R28.64+0x79], R3 ;  /* 0x000079031c009986 */ /* 0x0005e8000c10110e */
[----:B------:R2:W-:Y:S04]  /*e6b0*/  @!P3 STG.E.U8 desc[UR14][R30.64+0x78], R11 ;  /* 0x0000780b1e00b986 */ /* 0x0005e8000c10110e */
[----:B------:R2:W-:Y:S02]  /*e6c0*/  @!P0 STG.E.U8 desc[UR14][R30.64+0x79], R5 ;  /* 0x000079051e008986 */ /* 0x0005e4000c10110e */
.L_x_293:
[----:B------:R-:W-:Y:S05]  /*e6d0*/  BSYNC B0 ;  /* 0x0000000000007941 */ /* 0x000fea0003800000 */
.L_x_35:
[----:B0-2---:R-:W2:Y:S04]  /*e6e0*/  LDL.LU R3, [R1+0x80] ;  /* 0x0000800001037983 */ /* 0x005ea80000300800 */
[----:B-----5:R-:W2:Y:S01]  /*e6f0*/  LDL.LU R2, [R1+0x84] ;  /* 0x0000840001027983 */ /* 0x020ea20000300800 */
[----:B------:R-:W-:Y:S01]  /*e700*/  ULDC UR6, c[0x0][0xc] ;  /* 0x0000030000067ab9 */ /* 0x000fe20000000800 */
[----:B------:R-:W-:Y:S01]  /*e710*/  ULDC UR7, c[0x0][0x10] ;  /* 0x0000040000077ab9 */ /* 0x000fe20000000800 */
[----:B------:R-:W2:Y:S01]  /*e720*/  LDC R5, c[0x0][0x14] ;  /* 0x00000500ff057b82 */ /* 0x000ea20000000800 */
[----:B------:R-:W-:Y:S01]  /*e730*/  UIMAD.WIDE.U32 UR6, UR6, UR7, URZ ;  /* 0x00000007060672a5 */ /* 0x000fe2000f8e003f */
[----:B------:R-:W-:Y:S01]  /*e740*/  PRMT R0, RZ, 0x7610, R0 ;  /* 0x00007610ff007816 */ /* 0x000fe20000000000 */
[----:B------:R-:W-:-:S04]  /*e750*/  UMOV UR22, 0xffffffff ;  /* 0xffffffff00167882 */ /* 0x000fc80000000000 */
[----:B--2---:R-:W-:-:S04]  /*e760*/  IMAD.WIDE.U32 R2, R5, UR6, R2 ;  /* 0x0000000605027c25 */ /* 0x004fc8000f8e0002 */
[----:B------:R-:W-:Y:S01]  /*e770*/  IMAD R5, R5, UR7, RZ ;  /* 0x0000000705057c24 */ /* 0x000fe2000f8e02ff */
[----:B------:R-:W-:Y:S01]  /*e780*/  ULDC.64 UR6, c[0x0][0x650] ;  /* 0x0001940000067ab9 */ /* 0x000fe20000000a00 */
[----:B------:R-:W-:Y:S01]  /*e790*/  IMAD.MOV.U32 R19, RZ, RZ, R2 ;  /* 0x000000ffff137224 */ /* 0x000fe200078e0002 */
[----:B------:R-:W-:Y:S01]  /*e7a0*/  ISETP.GE.U32.AND P0, PT, R2, UR6, PT ;  /* 0x0000000602007c0c */ /* 0x000fe2000bf06070 */
[----:B------:R-:W-:Y:S02]  /*e7b0*/  IMAD.IADD R22, R3, 0x1, R5 ;  /* 0x0000000103167824 */ /* 0x000fe400078e0205 */
[----:B------:R-:W-:-:S03]  /*e7c0*/  IMAD.MOV.U32 R2, RZ, RZ, -0x1 ;  /* 0xffffffffff027424 */ /* 0x000fc600078e00ff */
[----:B------:R0:W-:Y:S01]  /*e7d0*/  STL [R1+0x80], R22 ;  /* 0x0000801601007387 */ /* 0x0001e20000100800 */
[----:B------:R-:W-:-:S03]  /*e7e0*/  ISETP.GE.U32.AND.EX P0, PT, R22, UR7, PT, P0 ;  /* 0x0000000716007c0c */ /* 0x000fc6000bf06100 */
[----:B------:R0:W-:Y:S04]  /*e7f0*/  STL [R1+0x84], R19 ;  /* 0x0000841301007387 */ /* 0x0001e80000100800 */
[----:B------:R0:W-:Y:S06]  /*e800*/  STL [R1+0x88], R2 ;  /* 0x0000880201007387 */ /* 0x0001ec0000100800 */
[----:B------:R-:W-:Y:S05]  /*e810*/  @P0 BRA `(.L_x_294) ;  /* 0x00000004006c0947 */ /* 0x000fea0003800000 */
[----:B------:R-:W2:Y:S01]  /*e820*/  S2R R14, SR_CTAID.X ;  /* 0x00000000000e7919 */ /* 0x000ea20000002500 */
[----:B------:R-:W5:Y:S01]  /*e830*/  LDC.64 R8, c[0x0][0x628] ;  /* 0x00018a00ff087b82 */ /* 0x000f620000000a00 */
[----:B------:R-:W-:Y:S01]  /*e840*/  ULDC UR6, c[0x0][0x150] ;  /* 0x0000540000067ab9 */ /* 0x000fe20000000800 */
[----:B------:R-:W-:Y:S01]  /*e850*/  IMAD.MOV.U32 R6, RZ, RZ, R19 ;  /* 0x000000ffff067224 */ /* 0x000fe200078e0013 */
[----:B------:R-:W0:Y:S01]  /*e860*/  S2R R16, SR_CTAID.Y ;  /* 0x0000000000107919 */ /* 0x000e220000002600 */
[----:B------:R-:W-:-:S04]  /*e870*/  IMAD.MOV.U32 R7, RZ, RZ, R22 ;  /* 0x000000ffff077224 */ /* 0x000fc800078e0016 */
[----:B------:R-:W0:Y:S08]  /*e880*/  LDC R17, c[0x0][0x144] ;  /* 0x00005100ff117b82 */ /* 0x000e300000000800 */
[----:B------:R-:W0:Y:S08]  /*e890*/  LDC R10, c[0x0][0x630] ;  /* 0x00018c00ff0a7b82 */ /* 0x000e300000000800 */
[----:B------:R-:W0:Y:S01]  /*e8a0*/  LDC.64 R12, c[0x0][0x620] ;  /* 0x00018800ff0c7b82 */ /* 0x000e220000000a00 */
[----:B-----5:R-:W-:-:S04]  /*e8b0*/  ISETP.NE.U32.AND P0, PT, R8, RZ, PT ;  /* 0x000000ff0800720c */ /* 0x020fc80003f05070 */
[----:B------:R-:W-:Y:S02]  /*e8c0*/  ISETP.NE.AND.EX P0, PT, R9, RZ, PT, P0 ;  /* 0x000000ff0900720c */ /* 0x000fe40003f05300 */
[----:B--2---:R-:W-:-:S05]  /*e8d0*/  I2FP.F32.U32 R0, R14 ;  /* 0x0000000e00007245 */ /* 0x004fca0000201000 */
[----:B------:R-:W-:-:S04]  /*e8e0*/  FMUL R0, R0, UR6 ;  /* 0x0000000600007c20 */ /* 0x000fc80008400000 */
[----:B------:R2:W0:Y:S02]  /*e8f0*/  F2I.U32.TRUNC.NTZ R15, R0 ;  /* 0x00000000000f7305 */ /* 0x000424000020f000 */
[----:B------:R-:W-:Y:S05]  /*e900*/  @!P0 BRA `(.L_x_295) ;  /* 0x0000000000288947 */ /* 0x000fea0003800000 */
[----:B--2---:R-:W2:Y:S02]  /*e910*/  LDC R0, c[0x0][0x634] ;  /* 0x00018d00ff007b82 */ /* 0x004ea40000000800 */
[----:B--2---:R-:W-:-:S05]  /*e920*/  IADD3 R7, P0, R19, R0, RZ ;  /* 0x0000000013077210 */ /* 0x004fca0007f1e0ff */
[----:B------:R-:W-:-:S04]  /*e930*/  IMAD.X R11, RZ, RZ, R22, P0 ;  /* 0x000000ffff0b7224 */ /* 0x000fc800000e0616 */
[----:B0-----:R-:W-:-:S04]  /*e940*/  IMAD.WIDE.U32 R2, R11, R8, RZ ;  /* 0x000000080b027225 */ /* 0x001fc800078e00ff */
[----:B------:R-:W-:-:S04]  /*e950*/  IMAD.WIDE.U32 R4, P0, R7, R9, R2 ;  /* 0x0000000907047225 */ /* 0x000fc80007800002 */
[----:B------:R-:W-:-:S04]  /*e960*/  IMAD.WIDE.U32 R2, R7, R8, RZ ;  /* 0x0000000807027225 */ /* 0x000fc800078e00ff */
[----:B------:R-:W-:Y:S01]  /*e970*/  IMAD.X R7, RZ, RZ, RZ, P0 ;  /* 0x000000ffff077224 */ /* 0x000fe200000e06ff */
[----:B------:R-:W-:Y:S01]  /*e980*/  IADD3 RZ, P0, R3, R4, RZ ;  /* 0x0000000403ff7210 */ /* 0x000fe20007f1e0ff */
[----:B------:R-:W-:-:S04]  /*e990*/  IMAD.MOV.U32 R6, RZ, RZ, R5 ;  /* 0x000000ffff067224 */ /* 0x000fc800078e0005 */
[----:B------:R-:W-:-:S08]  /*e9a0*/  IMAD.WIDE.U32.X R6, R11, R9, R6, P0 ;  /* 0x000000090b067225 */ /* 0x000fd000000e0406 */
.L_x_295:
[-CC-:B0-----:R-:W-:Y:S01]  /*e9b0*/  SHF.R.U64 R24, R6, R10.reuse, R7.reuse ;  /* 0x0000000a06187219 */ /* 0x181fe20000001207 */
[----:B------:R-:W0:Y:S01]  /*e9c0*/  LDC.64 R20, c[0x0][0x640] ;  /* 0x00019000ff147b82 */ /* 0x000e220000000a00 */
[----:B--2---:R-:W-:Y:S01]  /*e9d0*/  SHF.R.U32.HI R0, RZ, R10, R7 ;  /* 0x0000000aff007219 */ /* 0x004fe20000011607 */
[----:B------:R-:W-:Y:S01]  /*e9e0*/  IMAD.MOV.U32 R2, RZ, RZ, R19 ;  /* 0x000000ffff027224 */ /* 0x000fe200078e0013 */
[----:B------:R-:W-:Y:S01]  /*e9f0*/  IADD3 R5, P0, RZ, -R24, RZ ;  /* 0x80000018ff057210 */ /* 0x000fe20007f1e0ff */
[----:B------:R-:W-:Y:S01]  /*ea00*/  IMAD.MOV R15, RZ, RZ, -R15 ;  /* 0x000000ffff0f7224 */ /* 0x000fe200078e0a0f */
[----:B------:R-:W-:Y:S01]  /*ea10*/  ULDC UR6, c[0x0][0x154] ;  /* 0x0000550000067ab9 */ /* 0x000fe20000000800 */
[----:B------:R-:W-:Y:S02]  /*ea20*/  IMAD.MOV.U32 R7, RZ, RZ, 0x1 ;  /* 0x00000001ff077424 */ /* 0x000fe400078e00ff */
[----:B------:R-:W2:Y:S01]  /*ea30*/  LDC R4, c[0x0][0x618] ;  /* 0x00018600ff047b82 */ /* 0x000ea20000000800 */
[----:B------:R-:W-:-:S02]  /*ea40*/  IMAD.X R3, RZ, RZ, ~R0, P0 ;  /* 0x000000ffff037224 */ /* 0x000fc400000e0e00 */
[----:B------:R-:W-:Y:S02]  /*ea50*/  IMAD R15, R17, R15, R14 ;  /* 0x0000000f110f7224 */ /* 0x000fe400078e020e */
[-C--:B------:R-:W-:Y:S02]  /*ea60*/  IMAD R0, R3, R12.reuse, RZ ;  /* 0x0000000c03007224 */ /* 0x080fe400078e02ff */
[----:B------:R-:W-:Y:S01]  /*ea70*/  IMAD.MOV.U32 R3, RZ, RZ, R22 ;  /* 0x000000ffff037224 */ /* 0x000fe200078e0016 */
[----:B------:R-:W5:Y:S01]  /*ea80*/  LDC R6, c[0x0][0x608] ;  /* 0x00018200ff067b82 */ /* 0x000f620000000800 */
[----:B------:R-:W-:-:S04]  /*ea90*/  IMAD.WIDE.U32 R2, R5, R12, R2 ;  /* 0x0000000c05027225 */ /* 0x000fc800078e0002 */
[----:B------:R-:W-:-:S03]  /*eaa0*/  IMAD R5, R5, R13, R0 ;  /* 0x0000000d05057224 */ /* 0x000fc600078e0200 */
[----:B------:R-:W1:Y:S01]  /*eab0*/  LDC R18, c[0x0][0x658] ;  /* 0x00019600ff127b82 */ /* 0x000e620000000800 */
[----:B------:R-:W-:Y:S01]  /*eac0*/  I2FP.F32.U32 R0, R16 ;  /* 0x0000001000007245 */ /* 0x000fe20000201000 */
[----:B------:R-:W-:Y:S01]  /*ead0*/  IMAD.IADD R3, R3, 0x1, R5 ;  /* 0x0000000103037824 */ /* 0x000fe200078e0205 */
[----:B0-----:R-:W-:Y:S01]  /*eae0*/  ISETP.NE.U32.AND P0, PT, R20, RZ, PT ;  /* 0x000000ff1400720c */ /* 0x001fe20003f05070 */
[----:B------:R-:W-:Y:S02]  /*eaf0*/  IMAD.MOV.U32 R5, RZ, RZ, -0x1 ;  /* 0xffffffffff057424 */ /* 0x000fe400078e00ff */
[----:B------:R-:W-:Y:S02]  /*eb00*/  FMUL R0, R0, UR6 ;  /* 0x0000000600007c20 */ /* 0x000fe40008400000 */
[----:B------:R-:W0:Y:S01]  /*eb10*/  LDC R13, c[0x0][0x148] ;  /* 0x00005200ff0d7b82 */ /* 0x000e220000000800 */
[----:B--2---:R-:W-:Y:S01]  /*eb20*/  SHF.R.U64 R10, R2, R4, R3 ;  /* 0x00000004020a7219 */ /* 0x004fe20000001203 */
[----:B------:R2:W0:Y:S01]  /*eb30*/  F2I.U32.TRUNC.NTZ R12, R0 ;  /* 0x00000000000c7305 */ /* 0x000422000020f000 */
[----:B------:R-:W-:-:S02]  /*eb40*/  ISETP.NE.AND.EX P0, PT, R21, RZ, PT, P0 ;  /* 0x000000ff1500720c */ /* 0x000fc40003f05300 */
[----:B------:R-:W-:-:S03]  /*eb50*/  SHF.R.U32.HI R3, RZ, R4, R3 ;  /* 0x00000004ff037219 */ /* 0x000fc60000011603 */
[----:B------:R-:W0:Y:S01]  /*eb60*/  LDC R14, c[0x0][0x600] ;  /* 0x00018000ff0e7b82 */ /* 0x000e220000000800 */
[-CC-:B-----5:R-:W-:Y:S02]  /*eb70*/  SHF.R.U64 R8, R10, R6.reuse, R3.reuse ;  /* 0x000000060a087219 */ /* 0x1a0fe40000001203 */
[----:B------:R-:W-:-:S05]  /*eb80*/  SHF.R.U32.HI R3, RZ, R6, R3 ;  /* 0x00000006ff037219 */ /* 0x000fca0000011603 */
[----:B------:R-:W0:Y:S01]  /*eb90*/  LDC R19, c[0x0][0x648] ;  /* 0x00019200ff137b82 */ /* 0x000e220000000800 */
[-CC-:B-1----:R-:W-:Y:S02]  /*eba0*/  SHF.R.U64 R11, R8, R18.reuse, R3.reuse ;  /* 0x00000012080b7219 */ /* 0x182fe40000001203 */
[-C--:B------:R-:W-:Y:S02]  /*ebb0*/  SHF.L.U32 R5, R5, R18.reuse, RZ ;  /* 0x0000001205057219 */ /* 0x080fe400000006ff */
[-C--:B------:R-:W-:Y:S01]  /*ebc0*/  SHF.R.U32.HI R3, RZ, R18.reuse, R3 ;  /* 0x00000012ff037219 */ /* 0x080fe20000011603 */
[----:B------:R-:W-:Y:S01]  /*ebd0*/  IMAD.MOV.U32 R2, RZ, RZ, R11 ;  /* 0x000000ffff027224 */ /* 0x000fe200078e000b */
[----:B------:R-:W-:Y:S01]  /*ebe0*/  SHF.L.U32 R40, R7, R18, RZ ;  /* 0x0000001207287219 */ /* 0x000fe200000006ff */
[----:B------:R-:W1:Y:S01]  /*ebf0*/  LDC R22, c[0x0][0x638] ;  /* 0x00018e00ff167b82 */ /* 0x000e620000000800 */
[----:B------:R-:W-:-:S07]  /*ec00*/  LOP3.LUT R17, RZ, R5, RZ, 0x33, !PT ;  /* 0x00000005ff117212 */ /* 0x000fce00078e33ff */
[----:B------:R-:W0:Y:S01]  /*ec10*/  LDC R23, c[0x0][0x610] ;  /* 0x00018400ff177b82 */ /* 0x000e220000000800 */
[----:B--2---:R-:W-:Y:S05]  /*ec20*/  @!P0 BRA `(.L_x_296) ;  /* 0x0000000000288947 */ /* 0x004fea0003800000 */
[----:B------:R-:W2:Y:S02]  /*ec30*/  LDC R0, c[0x0][0x64c] ;  /* 0x00019300ff007b82 */ /* 0x000ea40000000800 */
[----:B--2---:R-:W-:-:S05]  /*ec40*/  IADD3 R7, P0, R11, R0, RZ ;  /* 0x000000000b077210 */ /* 0x004fca0007f1e0ff */
        /* <DEDUP_REMOVED lines=8> */
.L_x_296:
[----:B0-----:R-:W-:Y:S01]  /*ecd0*/  SHF.R.U64 R0, R2, R19, R3 ;  /* 0x0000001302007219 */ /* 0x001fe20000001203 */
[----:B------:R-:W-:Y:S01]  /*ece0*/  VIADD R3, R14, 0xffffffff ;  /* 0xffffffff0e037836 */ /* 0x000fe20000000000 */
[----:B------:R-:W-:Y:S01]  /*ecf0*/  LOP3.LUT R5, R8, R17, RZ, 0xc0, !PT ;  /* 0x0000001108057212 */ /* 0x000fe200078ec0ff */
[----:B------:R-:W-:Y:S01]  /*ed00*/  IMAD.MOV R12, RZ, RZ, -R12 ;  /* 0x000000ffff0c7224 */ /* 0x000fe200078e0a0c */
[----:B------:R-:W-:Y:S01]  /*ed10*/  R2UR UR22, R24 ;  /* 0x00000000181672ca */ /* 0x000fe200000e0000 */
[----:B------:R-:W-:Y:S01]  /*ed20*/  IMAD.MOV R2, RZ, RZ, -R0 ;  /* 0x000000ffff027224 */ /* 0x000fe200078e0a00 */
[----:B------:R-:W-:Y:S01]  /*ed30*/  LOP3.LUT R3, R10, R3, RZ, 0xc0, !PT ;  /* 0x000000030a037212 */ /* 0x000fe200078ec0ff */
[----:B------:R-:W-:Y:S02]  /*ed40*/  IMAD R40, R40, R0, R5 ;  /* 0x0000000028287224 */ /* 0x000fe400078e0205 */
[----:B------:R-:W-:Y:S02]  /*ed50*/  @P4 IMAD R15, R13, R12, R16 ;  /* 0x0000000c0d0f4224 */ /* 0x000fe400078e0210 */
[----:B-1----:R-:W-:-:S02]  /*ed60*/  IMAD R0, R2, R22, R11 ;  /* 0x0000001602007224 */ /* 0x002fc400078e020b */
[----:B------:R-:W-:Y:S02]  /*ed70*/  IMAD R40, R40, R23, R15 ;  /* 0x0000001728287224 */ /* 0x000fe400078e020f */
[----:B------:R-:W-:Y:S02]  /*ed80*/  IMAD R3, R0, R14, R3 ;  /* 0x0000000e00037224 */ /* 0x000fe400078e0203 */
[----:B------:R-:W-:-:S03]  /*ed90*/  IMAD.MOV.U32 R0, RZ, RZ, 0x1 ;  /* 0x00000001ff007424 */ /* 0x000fc600078e00ff */
[----:B------:R-:W-:Y:S02]  /*eda0*/  SEL R2, R3, R40, !P4 ;  /* 0x0000002803027207 */ /* 0x000fe40006000000 */
[----:B------:R-:W-:-:S03]  /*edb0*/  SEL R40, R40, R3, !P4 ;  /* 0x0000000328287207 */ /* 0x000fc60006000000 */
[----:B------:R2:W-:Y:S04]  /*edc0*/  STL [R1+0x88], R2 ;  /* 0x0000880201007387 */ /* 0x0005e80000100800 */
.L_x_294:
[----:B------:R-:W-:Y:S01]  /*edd0*/  UIADD3 UR5, UR9, UR5, URZ ;  /* 0x0000000509057290 */ /* 0x000fe2000fffe03f */
[----:B------:R0:W-:Y:S01]  /*ede0*/  STL [R1+0x8c], R40 ;  /* 0x00008c2801007387 */ /* 0x0001e20000100800 */
[----:B------:R-:W-:Y:S02]  /*edf0*/  LOP3.LUT P0, RZ, R0, 0xff, RZ, 0xc0, !PT ;  /* 0x000000ff00ff7812 */ /* 0x000fe4000780c0ff */
[----:B------:R-:W-:Y:S02]  /*ee00*/  USHF.R.U32.HI UR6, URZ, 0x2, UR5 ;  /* 0x000000023f067899 */ /* 0x000fe40008011605 */
[----:B------:R-:W-:Y:S02]  /*ee10*/  UISETP.GT.U32.AND UP1, UPT, UR5, 0x3, UPT ;  /* 0x000000030500788c */ /* 0x000fe4000bf24070 */
[----:B------:R-:W-:Y:S02]  /*ee20*/  ULOP3.LUT UR6, UR6, 0x1, URZ, 0xc0, !UPT ;  /* 0x0000000106067892 */ /* 0x000fe4000f8ec03f */
[----:B------:R-:W-:-:S02]  /*ee30*/  UISETP.LT.U32.AND UP1, UPT, UR9, 0x4, UP1 ;  /* 0x000000040900788c */ /* 0x000fc40008f21070 */
[----:B------:R-:W-:Y:S02]  /*ee40*/  UISETP.NE.U32.AND UP0, UPT, UR6, 0x1, UPT ;  /* 0x000000010600788c */ /* 0x000fe4000bf05070 */
[----:B------:R-:W-:Y:S02]  /*ee50*/  USEL UR7, URZ, 0x1, !UP1 ;  /* 0x000000013f077887 */ /* 0x000fe4000c800000 */
[----:B------:R-:W-:Y:S02]  /*ee60*/  UISETP.GT.U32.AND UP0, UPT, UR9, 0x3, !UP0 ;  /* 0x000000030900788c */ /* 0x000fe4000c704070 */
[----:B------:R-:W-:Y:S02]  /*ee70*/  ULOP3.LUT UR5, UR5, 0x3, URZ, 0xc0, !UPT ;  /* 0x0000000305057892 */ /* 0x000fe4000f8ec03f */
[----:B------:R-:W-:-:S04]  /*ee80*/  USEL UR6, URZ, 0x1, !UP0 ;  /* 0x000000013f067887 */ /* 0x000fc8000c000000 */
[----:B------:R-:W-:Y:S01]  /*ee90*/  ULOP3.LUT UR4, UR6, UR4, UR7, 0x96, !UPT ;  /* 0x0000000406047292 */ /* 0x000fe2000f8e9607 */
[----:B0-----:R-:W-:Y:S11]  /*eea0*/  @P0 BRA `(.L_x_297) ;  /* 0xffffff2400100947 */ /* 0x001ff6000383ffff */
[----:B------:R-:W-:Y:S05]  /*eeb0*/  EXIT ;  /* 0x000000000000794d */ /* 0x000fea0003800000 */
.L_x_7:
[----:B------:R-:W2:Y:S01]  /*eec0*/  LDL R18, [R1+0x84] ;  /* 0x0000840001127983 */ /* 0x000ea20000100800 */
[----:B------:R-:W-:-:S03]  /*eed0*/  ULDC.64 UR4, c[0x0][0x650] ;  /* 0x0001940000047ab9 */ /* 0x000fc60000000a00 */
[----:B------:R-:W3:Y:S01]  /*eee0*/  LDL R22, [R1+0x80] ;  /* 0x0000800001167983 */ /* 0x000ee20000100800 */
[----:B------:R-:W-:Y:S01]  /*eef0*/  PRMT R4, RZ, 0x7610, R4 ;  /* 0x00007610ff047816 */ /* 0x000fe20000000004 */
[----:B------:R-:W-:Y:S02]  /*ef00*/  IMAD.MOV.U32 R5, RZ, RZ, -0x1 ;  /* 0xffffffffff057424 */ /* 0x000fe400078e00ff */
[----:B------:R-:W-:Y:S02]  /*ef10*/  IMAD.MOV.U32 R14, RZ, RZ, -0x1 ;  /* 0xffffffffff0e7424 */ /* 0x000fe400078e00ff */
[----:B------:R-:W-:Y:S01]  /*ef20*/  IMAD.MOV.U32 R6, RZ, RZ, -0x1 ;  /* 0xffffffffff067424 */ /* 0x000fe200078e00ff */
[----:B--2---:R-:W-:-:S04]  /*ef30*/  ISETP.GE.U32.AND P0, PT, R18, UR4, PT ;  /* 0x0000000412007c0c */ /* 0x004fc8000bf06070 */
[----:B---3--:R-:W-:-:S13]  /*ef40*/  ISETP.GE.U32.AND.EX P0, PT, R22, UR5, PT, P0 ;  /* 0x0000000516007c0c */ /* 0x008fda000bf06100 */
[----:B------:R-:W-:Y:S05]  /*ef50*/  @P0 BRA `(.L_x_298) ;  /* 0x00000004002c0947 */ /* 0x000fea0003800000 */
        /* <DEDUP_REMOVED lines=18> */
.L_x_299:
[----:B------:R-:W1:Y:S01]  /*f080*/  LDC.64 R20, c[0x0][0x640] ;  /* 0x00019000ff147b82 */ /* 0x000e620000000a00 */
[-CC-:B------:R-:W-:Y:S01]  /*f090*/  SHF.R.U64 R15, R8, R10.reuse, R9.reuse ;  /* 0x0000000a080f7219 */ /* 0x180fe20000001209 */
[----:B------:R-:W-:Y:S01]  /*f0a0*/  IMAD.MOV.U32 R24, RZ, RZ, 0x1 ;  /* 0x00000001ff187424 */ /* 0x000fe200078e00ff */
[----:B------:R-:W-:Y:S02]  /*f0b0*/  SHF.R.U32.HI R4, RZ, R10, R9 ;  /* 0x0000000aff047219 */ /* 0x000fe40000011609 */
[----:B------:R-:W-:-:S03]  /*f0c0*/  IADD3 R7, P0, RZ, -R15, RZ ;  /* 0x8000000fff077210 */ /* 0x000fc60007f1e0ff */
[----:B------:R-:W2:Y:S02]  /*f0d0*/  LDC R8, c[0x0][0x618] ;  /* 0x00018600ff087b82 */ /* 0x000ea40000000800 */
[----:B------:R-:W-:Y:S02]  /*f0e0*/  IMAD.X R5, RZ, RZ, ~R4, P0 ;  /* 0x000000ffff057224 */ /* 0x000fe400000e0e04 */
[----:B------:R-:W-:Y:S02]  /*f0f0*/  IMAD.MOV.U32 R4, RZ, RZ, R18 ;  /* 0x000000ffff047224 */ /* 0x000fe400078e0012 */
[-C--:B------:R-:W-:Y:S02]  /*f100*/  IMAD R6, R5, R16.reuse, RZ ;  /* 0x0000001005067224 */ /* 0x080fe400078e02ff */
[----:B------:R-:W3:Y:S01]  /*f110*/  LDC R14, c[0x0][0x608] ;  /* 0x00018200ff0e7b82 */ /* 0x000ee20000000800 */
[----:B------:R-:W-:Y:S02]  /*f120*/  IMAD.MOV.U32 R5, RZ, RZ, R22 ;  /* 0x000000ffff057224 */ /* 0x000fe400078e0016 */
[----:B------:R-:W-:-:S05]  /*f130*/  IMAD.WIDE.U32 R4, R7, R16, R4 ;  /* 0x0000001007047225 */ /* 0x000fca00078e0004 */
[----:B0-----:R-:W0:Y:S01]  /*f140*/  LDC R19, c[0x0][0x658] ;  /* 0x00019600ff137b82 */ /* 0x001e220000000800 */
[----:B------:R-:W-:Y:S01]  /*f150*/  IMAD R7, R7, R17, R6 ;  /* 0x0000001107077224 */ /* 0x000fe200078e0206 */
[----:B-1----:R-:W-:Y:S01]  /*f160*/  ISETP.NE.U32.AND P0, PT, R20, RZ, PT ;  /* 0x000000ff1400720c */ /* 0x002fe20003f05070 */
[----:B------:R-:W-:Y:S02]  /*f170*/  IMAD.MOV.U32 R6, RZ, RZ, -0x1 ;  /* 0xffffffffff067424 */ /* 0x000fe400078e00ff */
[----:B------:R-:W-:Y:S01]  /*f180*/  IMAD.IADD R5, R5, 0x1, R7 ;  /* 0x0000000105057824 */ /* 0x000fe200078e0207 */
[----:B------:R-:W-:Y:S02]  /*f190*/  ISETP.NE.AND.EX P0, PT, R21, RZ, PT, P0 ;  /* 0x000000ff1500720c */ /* 0x000fe40003f05300 */
[----:B------:R-:W1:Y:S02]  /*f1a0*/  LDC R16, c[0x0][0x600] ;  /* 0x00018000ff107b82 */ /* 0x000e640000000800 */
[----:B--2---:R-:W-:-:S02]  /*f1b0*/  SHF.R.U64 R10, R4, R8, R5 ;  /* 0x00000008040a7219 */ /* 0x004fc40000001205 */
[----:B------:R-:W-:-:S04]  /*f1c0*/  SHF.R.U32.HI R5, RZ, R8, R5 ;  /* 0x00000008ff057219 */ /* 0x000fc80000011605 */
[----:B------:R-:W2:Y:S01]  /*f1d0*/  LDC R18, c[0x0][0x648] ;  /* 0x00019200ff127b82 */ /* 0x000ea20000000800 */
[-CC-:B---3--:R-:W-:Y:S02]  /*f1e0*/  SHF.R.U64 R17, R10, R14.reuse, R5.reuse ;  /* 0x0000000e0a117219 */ /* 0x188fe40000001205 */
[----:B------:R-:W-:-:S05]  /*f1f0*/  SHF.R.U32.HI R4, RZ, R14, R5 ;  /* 0x0000000eff047219 */ /* 0x000fca0000011605 */
[----:B------:R-:W3:Y:S01]  /*f200*/  LDC R22, c[0x0][0x638] ;  /* 0x00018e00ff167b82 */ /* 0x000ee20000000800 */
[-CC-:B0-----:R-:W-:Y:S02]  /*f210*/  SHF.R.U64 R14, R17, R19.reuse, R4.reuse ;  /* 0x00000013110e7219 */ /* 0x181fe40000001204 */
[-C--:B------:R-:W-:Y:S02]  /*f220*/  SHF.L.U32 R6, R6, R19.reuse, RZ ;  /* 0x0000001306067219 */ /* 0x080fe400000006ff */
[----:B------:R-:W-:Y:S01]  /*f230*/  SHF.R.U32.HI R5, RZ, R19, R4 ;  /* 0x00000013ff057219 */ /* 0x000fe20000011604 */
[----:B------:R-:W-:Y:S01]  /*f240*/  IMAD.MOV.U32 R4, RZ, RZ, R14 ;  /* 0x000000ffff047224 */ /* 0x000fe200078e000e */
[----:B------:R-:W-:Y:S01]  /*f250*/  LOP3.LUT R26, RZ, R6, RZ, 0x33, !PT ;  /* 0x00000006ff1a7212 */ /* 0x000fe200078e33ff */
[----:B------:R-:W0:Y:S01]  /*f260*/  LDC R23, c[0x0][0x610] ;  /* 0x00018400ff177b82 */ /* 0x000e220000000800 */
[----:B------:R-:W-:Y:S05]  /*f270*/  @!P0 BRA `(.L_x_300) ;  /* 0x0000000000288947 */ /* 0x000fea0003800000 */
        /* <DEDUP_REMOVED lines=10> */
.L_x_300:
[----:B--2---:R-:W-:Y:S01]  /*f320*/  SHF.R.U64 R4, R4, R18, R5 ;  /* 0x0000001204047219 */ /* 0x004fe20000001205 */
[----:B-1----:R-:W-:Y:S01]  /*f330*/  VIADD R7, R16, 0xffffffff ;  /* 0xffffffff10077836 */ /* 0x002fe20000000000 */
[----:B------:R-:W-:Y:S01]  /*f340*/  SHF.L.U32 R24, R24, R19, RZ ;  /* 0x0000001318187219 */ /* 0x000fe200000006ff */
[----:B------:R-:W-:Y:S01]  /*f350*/  @P4 IMAD R0, R11, R12, R2 ;  /* 0x0000000c0b004224 */ /* 0x000fe200078e0202 */
[----:B------:R-:W-:Y:S01]  /*f360*/  LOP3.LUT R3, R17, R26, RZ, 0xc0, !PT ;  /* 0x0000001a11037212 */ /* 0x000fe200078ec0ff */
[----:B------:R-:W-:Y:S01]  /*f370*/  IMAD.MOV R5, RZ, RZ, -R4 ;  /* 0x000000ffff057224 */ /* 0x000fe200078e0a04 */
[----:B------:R-:W-:Y:S01]  /*f380*/  LOP3.LUT R7, R10, R7, RZ, 0xc0, !PT ;  /* 0x000000070a077212 */ /* 0x000fe200078ec0ff */
[----:B------:R-:W-:Y:S02]  /*f390*/  IMAD.MOV.U32 R6, RZ, RZ, R15 ;  /* 0x000000ffff067224 */ /* 0x000fe400078e000f */
[----:B------:R-:W-:Y:S02]  /*f3a0*/  IMAD R3, R24, R4, R3 ;  /* 0x0000000418037224 */ /* 0x000fe400078e0203 */
[----:B---3--:R-:W-:-:S02]  /*f3b0*/  IMAD R2, R5, R22, R14 ;  /* 0x0000001605027224 */ /* 0x008fc400078e020e */
[----:B0-----:R-:W-:Y:S02]  /*f3c0*/  IMAD R0, R3, R23, R0 ;  /* 0x0000001703007224 */ /* 0x001fe400078e0200 */
[----:B------:R-:W-:Y:S02]  /*f3d0*/  IMAD R5, R2, R16, R7 ;  /* 0x0000001002057224 */ /* 0x000fe400078e0207 */
[----:B------:R-:W-:-:S03]  /*f3e0*/  IMAD.MOV.U32 R4, RZ, RZ, 0x1 ;  /* 0x00000001ff047424 */ /* 0x000fc600078e00ff */
[----:B------:R-:W-:Y:S02]  /*f3f0*/  SEL R14, R5, R0, !P4 ;  /* 0x00000000050e7207 */ /* 0x000fe40006000000 */
[----:B------:R-:W-:-:S07]  /*f400*/  SEL R5, R0, R5, !P4 ;  /* 0x0000000500057207 */ /* 0x000fce0006000000 */
.L_x_298:
[----:B------:R-:W-:-:S08]  /*f410*/  NOP ;  /* 0x0000000000007918 */ /* 0x000fd00000000000 */
[----:B0-----:R-:W0:-:S00]  /*f420*/  USETMAXREG.DEALLOC.CTAPOOL 0x28 ;  /* 0x00000028000079c8 */ /* 0x001e0000080e0500 */
[----:B------:R-:W-:-:S13]  /*f430*/  ISETP.NE.AND P0, PT, RZ, UR8, PT ;  /* 0x00000008ff007c0c */ /* 0x000fda000bf05270 */
[----:B------:R-:W-:Y:S05]  /*f440*/  @P0 EXIT ;  /* 0x000000000000094d */ /* 0x000fea0003800000 */
[----:B0-----:R-:W-:Y:S01]  /*f450*/  LOP3.LUT P0, RZ, R4, 0xff, RZ, 0xc0, !PT ;  /* 0x000000ff04ff7812 */ /* 0x001fe2000780c0ff */
[----:B------:R-:W-:Y:S02]  /*f460*/  IMAD.MOV.U32 R12, RZ, RZ, 0x1 ;  /* 0x00000001ff0c7424 */ /* 0x000fe400078e00ff */
[----:B------:R-:W-:-:S10]  /*f470*/  IMAD.MOV.U32 R11, RZ, RZ, RZ ;  /* 0x000000ffff0b7224 */ /* 0x000fd400078e00ff */
[----:B------:R-:W-:Y:S05]  /*f480*/  @!P0 BRA `(.L_x_301) ;  /* 0x0000000c00648947 */ /* 0x000fea0003800000 */
[----:B------:R-:W0:Y:S01]  /*f490*/  S2R R8, SR_CgaCtaId ;  /* 0x0000000000087919 */ /* 0x000e220000008800 */
[----:B------:R-:W-:Y:S01]  /*f4a0*/  ULDC UR4, c[0x0][0x28c] ;  /* 0x0000a30000047ab9 */ /* 0x000fe20000000800 */
[----:B------:R-:W-:Y:S01]  /*f4b0*/  ULDC UR6, c[0x0][0x658] ;  /* 0x0001960000067ab9 */ /* 0x000fe20000000800 */
[----:B------:R-:W-:Y:S01]  /*f4c0*/  UIADD3 UR10, UR4, 0x3f, URZ ;  /* 0x0000003f040a7890 */ /* 0x000fe2000fffe03f */
[----:B------:R-:W-:Y:S01]  /*f4d0*/  BSSY B0, `(.L_x_301) ;  /* 0x00000d4000007945 */ /* 0x000fe20003800000 */
[----:B------:R-:W-:Y:S01]  /*f4e0*/  UMOV UR7, 0xffffffff ;  /* 0xffffffff00077882 */ /* 0x000fe20000000000 */
[----:B------:R-:W-:Y:S01]  /*f4f0*/  ULDC UR5, c[0x0][0x600] ;  /* 0x0001800000057ab9 */ /* 0x000fe20000000800 */
[----:B------:R-:W-:Y:S01]  /*f500*/  UMOV UR9, 0x1 ;  /* 0x0000000100097882 */ /* 0x000fe20000000000 */
[----:B------:R-:W-:Y:S01]  /*f510*/  USHF.L.U32 UR7, UR7, UR6, URZ ;  /* 0x0000000607077299 */ /* 0x000fe2000800063f */
[----:B------:R-:W-:Y:S01]  /*f520*/  IMAD.MOV.U32 R10, RZ, RZ, 0x1 ;  /* 0x00000001ff0a7424 */ /* 0x000fe200078e00ff */
[----:B------:R-:W-:Y:S01]  /*f530*/  UIADD3 UR4, UR5, -0x1, URZ ;  /* 0xffffffff05047890 */ /* 0x000fe2000fffe03f */
[----:B------:R-:W-:Y:S01]  /*f540*/  IMAD.MOV.U32 R12, RZ, RZ, 0x1 ;  /* 0x00000001ff0c7424 */ /* 0x000fe200078e00ff */
[----:B------:R-:W-:Y:S01]  /*f550*/  USHF.R.S32.HI UR11, URZ, 0x1f, UR10 ;  /* 0x0000001f3f0b7899 */ /* 0x000fe2000801140a */
[----:B------:R-:W-:Y:S01]  /*f560*/  IMAD.MOV.U32 R11, RZ, RZ, RZ ;  /* 0x000000ffff0b7224 */ /* 0x000fe200078e00ff */
[----:B------:R-:W-:Y:S01]  /*f570*/  ULDC UR8, c[0x0][0xc] ;  /* 0x0000030000087ab9 */ /* 0x000fe20000000800 */
[----:B------:R-:W-:-:S02]  /*f580*/  USHF.L.U32 UR5, UR9, UR6, URZ ;  /* 0x0000000609057299 */ /* 0x000fc4000800063f */
[----:B------:R-:W-:Y:S01]  /*f590*/  ULEA.HI UR11, UR11, UR10, URZ, 0x6 ;  /* 0x0000000a0b0b7291 */ /* 0x000fe2000f8f303f */
[----:B------:R-:W-:Y:S01]  /*f5a0*/  ULDC UR9, c[0x0][0x10] ;  /* 0x0000040000097ab9 */ /* 0x000fe20000000800 */
[----:B------:R-:W-:Y:S02]  /*f5b0*/  ULOP3.LUT UR6, URZ, UR7, URZ, 0x33, !UPT ;  /* 0x000000073f067292 */ /* 0x000fe4000f8e333f */
[----:B------:R-:W-:Y:S01]  /*f5c0*/  UIMAD.WIDE.U32 UR8, UR8, UR9, URZ ;  /* 0x00000009080872a5 */ /* 0x000fe2000f8e003f */
[----:B------:R-:W-:Y:S01]  /*f5d0*/  ULDC UR7, c[0x0][0x14] ;  /* 0x0000050000077ab9 */ /* 0x000fe20000000800 */
[----:B------:R-:W-:Y:S02]  /*f5e0*/  USHF.R.S32.HI UR20, URZ, 0x6, UR11 ;  /* 0x000000063f147899 */ /* 0x000fe4000801140b */
[----:B------:R-:W-:Y:S02]  /*f5f0*/  UIMAD.WIDE.U32 UR22, UR8, UR7, URZ ;  /* 0x00000007081672a5 */ /* 0x000fe4000f8e003f */
[----:B------:R-:W-:-:S02]  /*f600*/  UIMAD UR18, UR9, UR7, URZ ;  /* 0x00000007091272a4 */ /* 0x000fc4000f8e023f */
[----:B------:R-:W-:Y:S01]  /*f610*/  ULOP3.LUT UR26, UR13, 0x2, URZ, 0xfc, !UPT ;  /* 0x000000020d1a7892 */ /* 0x000fe2000f8efc3f */
[C---:B0-----:R-:W-:Y:S01]  /*f620*/  IMAD.SHL.U32 R9, R8.reuse, 0x40, RZ ;  /* 0x0000004008097824 */ /* 0x041fe200078e00ff */
[----:B------:R-:W-:Y:S01]  /*f630*/  UIADD3 UR18, UR23, UR18, URZ ;  /* 0x0000001217127290 */ /* 0x000fe2000fffe03f */
[----:B------:R-:W-:Y:S01]  /*f640*/  IMAD.SHL.U32 R8, R8, 0x1000, RZ ;  /* 0x0000100008087824 */ /* 0x000fe200078e00ff */
[----:B------:R-:W-:Y:S02]  /*f650*/  UIADD3 UR27, UR20, 0x1, URZ ;  /* 0x00000001141b7890 */ /* 0x000fe4000fffe03f */
[----:B------:R-:W-:Y:S01]  /*f660*/  LOP3.LUT R9, R9, 0x40, RZ, 0xc0, !PT ;  /* 0x0000004009097812 */ /* 0x000fe200078ec0ff */
[----:B------:R-:W-:Y:S01]  /*f670*/  ULDC.64 UR24, c[0x0][0x198] ;  /* 0x0000660000187ab9 */ /* 0x000fe20000000a00 */
[----:B------:R-:W-:-:S08]  /*f680*/  LOP3.LUT R8, R8, 0x1000, RZ, 0xc0, !PT ;  /* 0x0000100008087812 */ /* 0x000fd000078ec0ff */
.L_x_312:
[----:B------:R-:W-:-:S03]  /*f690*/  UMOV UR7, 0xffffffff ;  /* 0xffffffff00077882 */ /* 0x000fc60000000000 */
[----:B------:R-:W-:Y:S05]  /*f6a0*/  BRA.DIV UR7, `(.L_x_302) ;  /* 0x0000000e07d87947 */ /* 0x000fea000b800000 */
[----:B------:R-:W-:-:S13]  /*f6b0*/  ELECT P0, URZ, PT ;  /* 0x00000000003f782f */ /* 0x000fda0003800000 */
.L_x_323:
[----:B------:R-:W0:Y:S01]  /*f6c0*/  LDC R0, c[0x0][0x28c] ;  /* 0x0000a300ff007b82 */ /* 0x000e220000000800 */
[----:B------:R-:W-:Y:S01]  /*f6d0*/  BSSY B1, `(.L_x_303) ;  /* 0x000003a000017945 */ /* 0x000fe20003800000 */
[----:B0-----:R-:W-:-:S13]  /*f6e0*/  ISETP.LT.OR P0, PT, R0, 0x1, !P0 ;  /* 0x000000010000780c */ /* 0x001fda0004701670 */
[----:B------:R-:W-:Y:S05]  /*f6f0*/  @P0 BRA `(.L_x_304) ;  /* 0x0000000000dc0947 */ /* 0x000fea0003800000 */
[----:B------:R-:W-:Y:S02]  /*f700*/  IMAD R14, R14, 0x80, R9 ;  /* 0x000000800e0e7824 */ /* 0x000fe400078e0209 */
[----:B------:R-:W-:Y:S02]  /*f710*/  IMAD.SHL.U32 R7, R5, 0x100, RZ ;  /* 0x0000010005077824 */ /* 0x000fe400078e00ff */
[----:B------:R-:W-:Y:S02]  /*f720*/  IMAD.MOV.U32 R13, RZ, RZ, RZ ;  /* 0x000000ffff0d7224 */ /* 0x000fe400078e00ff */
[----:B------:R-:W-:Y:S02]  /*f730*/  IMAD.U32 R15, RZ, RZ, UR27 ;  /* 0x0000001bff0f7e24 */ /* 0x000fe4000f8e00ff */
[----:B------:R-:W-:Y:S02]  /*f740*/  IMAD.MOV.U32 R0, RZ, RZ, R12 ;  /* 0x000000ffff007224 */ /* 0x000fe400078e000c */
[----:B------:R-:W-:-:S07]  /*f750*/  IMAD.MOV.U32 R3, RZ, RZ, R11 ;  /* 0x000000ffff037224 */ /* 0x000fce00078e000b */
.L_x_307:
[----:B------:R-:W0:Y:S01]  /*f760*/  S2R R5, SR_CgaCtaId ;  /* 0x0000000000057919 */ /* 0x000e220000008800 */
[----:B------:R-:W-:Y:S01]  /*f770*/  MOV R2, 0x400 ;  /* 0x0000040000027802 */ /* 0x000fe20000000f00 */
[----:B------:R-:W1:Y:S03]  /*f780*/  S2R R4, SR_TID.X ;  /* 0x0000000000047919 */ /* 0x000e660000002100 */
[----:B0-----:R-:W-:Y:S02]  /*f790*/  LEA R16, R5, R2, 0x18 ;  /* 0x0000000205107211 */ /* 0x001fe400078ec0ff */
[----:B------:R-:W-:Y:S02]  /*f7a0*/  SHF.L.U32 R2, R0, 0x1f, RZ ;  /* 0x0000001f00027819 */ /* 0x000fe400000006ff */
[----:B-1----:R-:W-:Y:S01]  /*f7b0*/  LOP3.LUT P1, RZ, R4, 0x7f, RZ, 0xc0, !PT ;  /* 0x0000007f04ff7812 */ /* 0x002fe2000782c0ff */
[----:B------:R-:W-:-:S04]  /*f7c0*/  IMAD R5, R3, 0x8, R16 ;  /* 0x0000000803057824 */ /* 0x000fc800078e0210 */
[----:B------:R-:W0:Y:S08]  /*f7d0*/  SYNCS.PHASECHK.TRANS64.TRYWAIT P0, [R5+URZ+0x20], R2 ;  /* 0x00002002050075a7 */ /* 0x000e30000800017f */
[----:B------:R-:W1:Y:S01]  /*f7e0*/  @!P1 LDC R4, c[0x0][0x500] ;  /* 0x00014000ff049b82 */ /* 0x000e620000000800 */
[----:B0-----:R-:W-:Y:S05]  /*f7f0*/  @!P0 BRA `(.L_x_305) ;  /* 0x0000000c00a48947 */ /* 0x001fea0003800000 */
.L_x_324:
[----:B------:R-:W-:Y:S01]  /*f800*/  UPRMT UR7, UR26, 0x9910, URZ ;  /* 0x000099101a077896 */ /* 0x000fe2000800003f */
[----:B-1----:R1:W-:Y:S03]  /*f810*/  @!P1 SYNCS.ARRIVE.TRANS64 RZ, [R5+URZ], R4 ;  /* 0x0000000405ff99a7 */ /* 0x0023e6000800003f */
[----:B------:R-:W-:-:S06]  /*f820*/  UISETP.NE.AND UP0, UPT, UR7, 0x2, UPT ;  /* 0x000000020700788c */ /* 0x000fcc000bf05270 */
[----:B------:R-:W-:-:S13]  /*f830*/  PLOP3.LUT P0, PT, PT, PT, UP0, 0x80, 0x0 ;  /* 0x000000000000781c */ /* 0x000fda0003f0f008 */
[----:B-1----:R-:W-:Y:S05]  /*f840*/  @P0 BRA `(.L_x_306) ;  /* 0x0000000000040947 */ /* 0x002fea0003800000 */
[----:B------:R-:W-:Y:S01]  /*f850*/  BPT.TRAP 0x1 ;  /* 0x000000040000795c */ /* 0x000fe20000300000 */
.L_x_306:
[C---:B0-----:R-:W-:Y:S01]  /*f860*/  IMAD R2, R3.reuse, 0x4000, R16 ;  /* 0x0000400003027824 */ /* 0x041fe200078e0210 */
[----:B------:R-:W-:Y:S01]  /*f870*/  R2UR UR19, R16 ;  /* 0x00000000101372ca */ /* 0x000fe200000e0000 */
[----:B------:R-:W-:Y:S01]  /*f880*/  IMAD R4, R3, 0x2000, R8 ;  /* 0x0000200003047824 */ /* 0x000fe200078e0208 */
[----:B------:R-:W-:Y:S01]  /*f890*/  R2UR UR9, R5 ;  /* 0x00000000050972ca */ /* 0x000fe200000e0000 */
[----:B------:R-:W-:Y:S01]  /*f8a0*/  VIADD R15, R15, 0xffffffff ;  /* 0xffffffff0f0f7836 */ /* 0x000fe20000000000 */
[----:B------:R-:W-:Y:S01]  /*f8b0*/  R2UR UR7, R2 ;  /* 0x00000000020772ca */ /* 0x000fe200000e0000 */
[----:B------:R-:W-:Y:S01]  /*f8c0*/  UIADD3 UR14, UP0, UR24, 0xf0, URZ ;  /* 0x000000f0180e7890 */ /* 0x000fe2000ff1e03f */
[----:B------:R-:W-:Y:S01]  /*f8d0*/  R2UR UR8, R4 ;  /* 0x00000000040872ca */ /* 0x000fe200000e0000 */
[----:B------:R-:W-:Y:S01]  /*f8e0*/  UIADD3 UR28, UP1, UR24, 0x1f0, URZ ;  /* 0x000001f0181c7890 */ /* 0x000fe2000ff3e03f */
[----:B------:R-:W-:Y:S01]  /*f8f0*/  R2UR UR11, R7 ;  /* 0x00000000070b72ca */ /* 0x000fe200000e0000 */
[----:B------:R-:W-:Y:S01]  /*f900*/  UIADD3.X UR15, URZ, UR25, URZ, UP0, !UPT ;  /* 0x000000193f0f7290 */ /* 0x000fe200087fe43f */
[----:B------:R-:W-:Y:S01]  /*f910*/  R2UR UR10, R13 ;  /* 0x000000000d0a72ca */ /* 0x000fe200000e0000 */
[----:B------:R-:W-:Y:S01]  /*f920*/  VIADD R3, R3, 0x1 ;  /* 0x0000000103037836 */ /* 0x000fe20000000000 */
[----:B------:R-:W-:Y:S01]  /*f930*/  R2UR UR12, R6 ;  /* 0x00000000060c72ca */ /* 0x000fe200000e0000 */
[----:B------:R-:W-:Y:S01]  /*f940*/  UIADD3.X UR29, URZ, UR25, URZ, UP1, !UPT ;  /* 0x000000193f1d7290 */ /* 0x000fe20008ffe43f */
[----:B------:R-:W-:Y:S01]  /*f950*/  R2UR UR21, R14 ;  /* 0x000000000e1572ca */ /* 0x000fe200000e0000 */
[----:B------:R-:W-:Y:S01]  /*f960*/  UMOV UR16, 0x0 ;  /* 0x0000000000107882 */ /* 0x000fe20000000000 */
[----:B------:R-:W-:Y:S01]  /*f970*/  ISETP.GT.AND P1, PT, R15, 0x1, PT ;  /* 0x000000010f00780c */ /* 0x000fe20003f24270 */
[----:B------:R-:W-:Y:S01]  /*f980*/  UIADD3 UR7, UR7, 0x100, URZ ;  /* 0x0000010007077890 */ /* 0x000fe2000fffe03f */
[----:B------:R-:W-:Y:S01]  /*f990*/  ISETP.NE.AND P0, PT, R3, 0x4, PT ;  /* 0x000000040300780c */ /* 0x000fe20003f05270 */
[----:B------:R-:W-:Y:S01]  /*f9a0*/  UIADD3 UR19, UR19, 0x10100, UR8 ;  /* 0x0001010013137890 */ /* 0x000fe2000fffe008 */
[----:B------:R-:W-:Y:S01]  /*f9b0*/  VIADD R13, R13, 0x40 ;  /* 0x000000400d0d7836 */ /* 0x000fe20000000000 */
[----:B------:R-:W-:Y:S01]  /*f9c0*/  UMOV UR17, 0x10000000 ;  /* 0x1000000000117882 */ /* 0x000fe20000000000 */
[----:B------:R-:W-:Y:S01]  /*f9d0*/  UMOV UR30, 0x30000 ;  /* 0x00030000001e7882 */ /* 0x000fe20000000000 */
[----:B------:R-:W-:Y:S01]  /*f9e0*/  SEL R5, RZ, 0x1, P0 ;  /* 0x00000001ff057807 */ /* 0x000fe20000000000 */
[----:B------:R-:W-:Y:S01]  /*f9f0*/  UMOV UR8, UR7 ;  /* 0x0000000700087c82 */ /* 0x000fe20008000000 */
[----:B------:R-:W-:Y:S01]  /*fa00*/  SEL R3, R3, RZ, P0 ;  /* 0x000000ff03037207 */ /* 0x000fe20000000000 */
[----:B------:R0:W-:Y:S01]  /*fa10*/  UTMALDG.3D [UR8], [UR14], desc[UR16] ;  /* 0x000010080e0075b4 */ /* 0x0001e20008011000 */
[----:B------:R-:W-:Y:S01]  /*fa20*/  LOP3.LUT R0, R0, R5, RZ, 0x3c, !PT ;  /* 0x0000000500007212 */ /* 0x000fe200078e3cff */
[----:B0-----:R-:W-:Y:S01]  /*fa30*/  UMOV UR11, UR21 ;  /* 0x00000015000b7c82 */ /* 0x001fe20008000000 */
[----:B------:R-:W-:-:S02]  /*fa40*/  UMOV UR8, UR19 ;  /* 0x0000001300087c82 */ /* 0x000fc40008000000 */
[----:B------:R0:W-:Y:S02]  /*fa50*/  UTMALDG.3D.MULTICAST [UR8], [UR28], UR30, desc[UR16] ;  /* 0x000010081c0073b4 */ /* 0x0001e4000801181e */
[----:B0-----:R-:W-:Y:S05]  /*fa60*/  @P1 BRA `(.L_x_307) ;  /* 0xfffffffc003c1947 */ /* 0x001fea000383ffff */
.L_x_304:
[----:B------:R-:W-:Y:S05]  /*fa70*/  BSYNC B1 ;  /* 0x0000000000017941 */ /* 0x000fea0003800000 */
.L_x_303:
[----:B------:R-:W2:Y:S01]  /*fa80*/  LDL.LU R17, [R1+0x80] ;  /* 0x0000800001117983 */ /* 0x000ea20000300800 */
[----:B------:R-:W-:Y:S01]  /*fa90*/  LOP3.LUT P2, RZ, R10, 0xff, RZ, 0xc0, !PT ;  /* 0x000000ff0aff7812 */ /* 0x000fe2000784c0ff */
[----:B------:R-:W-:Y:S01]  /*faa0*/  VIADD R11, R11, UR20 ;  /* 0x000000140b0b7c36 */ /* 0x000fe20008000000 */
[----:B------:R-:W-:Y:S01]  /*fab0*/  ULDC.64 UR8, c[0x0][0x650] ;  /* 0x0001940000087ab9 */ /* 0x000fe20000000a00 */
[----:B------:R-:W3:Y:S01]  /*fac0*/  LDL.LU R16, [R1+0x84] ;  /* 0x0000840001107983 */ /* 0x000ee20000300800 */
[----:B------:R-:W-:Y:S01]  /*fad0*/  IMAD.U32 R4, RZ, RZ, UR20 ;  /* 0x00000014ff047e24 */ /* 0x000fe2000f8e00ff */
[----:B------:R-:W-:Y:S01]  /*fae0*/  BSSY B1, `(.L_x_308) ;  /* 0x0000070000017945 */ /* 0x000fe20003800000 */
[----:B------:R-:W-:Y:S01]  /*faf0*/  ISETP.GT.U32.AND P0, PT, R11, 0x3, PT ;  /* 0x000000030b00780c */ /* 0x000fe20003f04070 */
[----:B------:R-:W-:Y:S01]  /*fb00*/  IMAD.MOV.U32 R5, RZ, RZ, -0x1 ;  /* 0xffffffffff057424 */ /* 0x000fe200078e00ff */
[----:B------:R-:W-:Y:S01]  /*fb10*/  SHF.R.U32.HI R0, RZ, 0x2, R11 ;  /* 0x00000002ff007819 */ /* 0x000fe2000001160b */
[----:B------:R-:W-:Y:S01]  /*fb20*/  IMAD.MOV.U32 R14, RZ, RZ, -0x1 ;  /* 0xffffffffff0e7424 */ /* 0x000fe200078e00ff */
[----:B------:R-:W-:Y:S01]  /*fb30*/  ISETP.LT.U32.AND P0, PT, R4, 0x4, P0 ;  /* 0x000000040400780c */ /* 0x000fe20000701070 */
[----:B------:R-:W-:Y:S01]  /*fb40*/  IMAD.MOV.U32 R6, RZ, RZ, -0x1 ;  /* 0xffffffffff067424 */ /* 0x000fe200078e00ff */
[----:B------:R-:W-:Y:S01]  /*fb50*/  LOP3.LUT R0, R0, 0x1, RZ, 0xc0, !PT ;  /* 0x0000000100007812 */ /* 0x000fe200078ec0ff */
[----:B------:R-:W0:Y:S01]  /*fb60*/  @P2 S2R R3, SR_CgaCtaId ;  /* 0x0000000000032919 */ /* 0x000e220000008800 */
[----:B------:R-:W-:-:S02]  /*fb70*/  @P2 MOV R2, 0x400 ;  /* 0x0000040000022802 */ /* 0x000fc40000000f00 */
[----:B------:R-:W-:Y:S01]  /*fb80*/  ISETP.NE.U32.AND P1, PT, R0, 0x1, PT ;  /* 0x000000010000780c */ /* 0x000fe20003f25070 */
[----:B------:R-:W-:Y:S01]  /*fb90*/  IMAD.U32 R0, RZ, RZ, UR20 ;  /* 0x00000014ff007e24 */ /* 0x000fe2000f8e00ff */
[----:B------:R-:W-:Y:S02]  /*fba0*/  LOP3.LUT R11, R11, 0x3, RZ, 0xc0, !PT ;  /* 0x000000030b0b7812 */ /* 0x000fe400078ec0ff */
[----:B------:R-:W-:Y:S02]  /*fbb0*/  PRMT R10, RZ, 0x7610, R10 ;  /* 0x00007610ff0a7816 */ /* 0x000fe4000000000a */
[----:B------:R-:W-:-:S04]  /*fbc0*/  ISETP.GT.U32.AND P1, PT, R0, 0x3, !P1 ;  /* 0x000000030000780c */ /* 0x000fc80004f24070 */
[----:B------:R-:W-:Y:S02]  /*fbd0*/  SEL R0, RZ, 0x1, !P1 ;  /* 0x00000001ff007807 */ /* 0x000fe40004800000 */
[----:B0-----:R-:W-:Y:S02]  /*fbe0*/  @P2 LEA R2, R3, R2, 0x18 ;  /* 0x0000000203022211 */ /* 0x001fe400078ec0ff */
[----:B------:R-:W-:Y:S02]  /*fbf0*/  SEL R3, RZ, 0x1, !P0 ;  /* 0x00000001ff037807 */ /* 0x000fe40004000000 */
[----:B------:R0:W-:Y:S02]  /*fc00*/  @P2 SYNCS.ARRIVE.TRANS64.A1T0 RZ, [R2+URZ+0x58], RZ ;  /* 0x000058ff02ff29a7 */ /* 0x0001e4000810003f */
[----:B------:R-:W-:Y:S02]  /*fc10*/  LOP3.LUT R12, R0, R12, R3, 0x96, !PT ;  /* 0x0000000c000c7212 */ /* 0x000fe400078e9603 */
[----:B------:R-:W-:-:S02]  /*fc20*/  PRMT R0, RZ, 0x7610, R0 ;  /* 0x00007610ff007816 */ /* 0x000fc40000000000 */
[----:B---3--:R-:W-:-:S04]  /*fc30*/  IADD3 R16, P2, R16, UR22, RZ ;  /* 0x0000001610107c10 */ /* 0x008fc8000ff5e0ff */
[----:B--2---:R-:W-:Y:S01]  /*fc40*/  IADD3.X R17, R17, UR18, RZ, P2, !PT ;  /* 0x0000001211117c10 */ /* 0x004fe200097fe4ff */
[----:B------:R0:W-:Y:S01]  /*fc50*/  STL [R1+0x84], R16 ;  /* 0x0000841001007387 */ /* 0x0001e20000100800 */
[----:B------:R-:W-:-:S03]  /*fc60*/  ISETP.GE.U32.AND P2, PT, R16, UR8, PT ;  /* 0x0000000810007c0c */ /* 0x000fc6000bf46070 */
[----:B------:R0:W-:Y:S01]  /*fc70*/  STL [R1+0x80], R17 ;  /* 0x0000801101007387 */ /* 0x0001e20000100800 */
[----:B------:R-:W-:-:S13]  /*fc80*/  ISETP.GE.U32.AND.EX P0, PT, R17, UR9, PT, P2 ;  /* 0x0000000911007c0c */ /* 0x000fda000bf06120 */
[----:B0-----:R-:W-:Y:S05]  /*fc90*/  @P0 BRA `(.L_x_309) ;  /* 0x0000000400500947 */ /* 0x001fea0003800000 */
[----:B------:R-:W-:Y:S01]  /*fca0*/  ULDC.64 UR8, c[0x0][0x628] ;  /* 0x00018a0000087ab9 */ /* 0x000fe20000000a00 */
[----:B------:R-:W0:Y:S01]  /*fcb0*/  S2R R13, SR_CTAID.X ;  /* 0x00000000000d7919 */ /* 0x000e220000002500 */
[----:B------:R-:W-:Y:S01]  /*fcc0*/  ISETP.NE.U32.AND P0, PT, RZ, UR8, PT ;  /* 0x00000008ff007c0c */ /* 0x000fe2000bf05070 */
[----:B------:R-:W-:Y:S01]  /*fcd0*/  ULDC UR10, c[0x0][0x630] ;  /* 0x00018c00000a7ab9 */ /* 0x000fe20000000800 */
[----:B------:R-:W-:Y:S01]  /*fce0*/  IMAD.MOV.U32 R2, RZ, RZ, R16 ;  /* 0x000000ffff027224 */ /* 0x000fe200078e0010 */
[----:B------:R-:W1:Y:S01]  /*fcf0*/  S2R R0, SR_CTAID.Y ;  /* 0x0000000000007919 */ /* 0x000e620000002600 */
[----:B------:R-:W-:Y:S01]  /*fd00*/  ISETP.NE.AND.EX P0, PT, RZ, UR9, PT, P0 ;  /* 0x00000009ff007c0c */ /* 0x000fe2000bf05300 */
[----:B------:R-:W-:-:S12]  /*fd10*/  IMAD.MOV.U32 R3, RZ, RZ, R17 ;  /* 0x000000ffff037224 */ /* 0x000fd800078e0011 */
[----:B------:R-:W-:Y:S05]  /*fd20*/  @!P0 BRA `(.L_x_310) ;  /* 0x0000000000288947 */ /* 0x000fea0003800000 */
[----:B------:R-:W-:Y:S02]  /*fd30*/  ULDC UR7, c[0x0][0x634] ;  /* 0x00018d0000077ab9 */ /* 0x000fe40000000800 */
[----:B------:R-:W-:-:S05]  /*fd40*/  IADD3 R7, P0, R16, UR7, RZ ;  /* 0x0000000710077c10 */ /* 0x000fca000ff1e0ff */
[----:B------:R-:W-:-:S04]  /*fd50*/  IMAD.X R15, RZ, RZ, R17, P0 ;  /* 0x000000ffff0f7224 */ /* 0x000fc800000e0611 */
[----:B------:R-:W-:-:S04]  /*fd60*/  IMAD.WIDE.U32 R4, R15, UR8, RZ ;  /* 0x000000080f047c25 */ /* 0x000fc8000f8e00ff */
[----:B------:R-:W-:-:S04]  /*fd70*/  IMAD.WIDE.U32 R4, P0, R7, UR9, R4 ;  /* 0x0000000907047c25 */ /* 0x000fc8000f800004 */
[----:B------:R-:W-:-:S04]  /*fd80*/  IMAD.WIDE.U32 R6, R7, UR8, RZ ;  /* 0x0000000807067c25 */ /* 0x000fc8000f8e00ff */
[----:B------:R-:W-:Y:S01]  /*fd90*/  IMAD.X R3, RZ, RZ, RZ, P0 ;  /* 0x000000ffff037224 */ /* 0x000fe200000e06ff */
[----:B------:R-:W-:Y:S01]  /*fda0*/  IADD3 RZ, P0, R7, R4, RZ ;  /* 0x0000000407ff7210 */ /* 0x000fe20007f1e0ff */
[----:B------:R-:W-:-:S04]  /*fdb0*/  IMAD.MOV.U32 R2, RZ, RZ, R5 ;  /* 0x000000ffff027224 */ /* 0x000fc800078e0005 */
[----:B------:R-:W-:-:S08]  /*fdc0*/  IMAD.WIDE.U32.X R2, R15, UR9, R2, P0 ;  /* 0x000000090f027c25 */ /* 0x000fd000080e0402 */
.L_x_310:
[--C-:B------:R-:W-:Y:S01]  /*fdd0*/  SHF.R.U64 R6, R2, UR10, R3.reuse ;  /* 0x0000000a02067c19 */ /* 0x100fe20008001203 */
[----:B------:R-:W-:Y:S01]  /*fde0*/  ULDC.64 UR8, c[0x0][0x620] ;  /* 0x0001880000087ab9 */ /* 0x000fe20000000a00 */
[----:B------:R-:W-:Y:S01]  /*fdf0*/  SHF.R.U32.HI R2, RZ, UR10, R3 ;  /* 0x0000000aff027c19 */ /* 0x000fe20008011603 */
[----:B------:R-:W-:Y:S01]  /*fe00*/  IMAD.MOV.U32 R3, RZ, RZ, R17 ;  /* 0x000000ffff037224 */ /* 0x000fe200078e0011 */
[----:B------:R-:W-:Y:S01]  /*fe10*/  IADD3 R5, P0, RZ, -R6, RZ ;  /* 0x80000006ff057210 */ /* 0x000fe20007f1e0ff */
[----:B------:R-:W-:Y:S01]  /*fe20*/  ULDC UR7, c[0x0][0x150] ;  /* 0x0000540000077ab9 */ /* 0x000fe20000000800 */
[----:B0-----:R-:W-:Y:S01]  /*fe30*/  I2FP.F32.U32 R7, R13 ;  /* 0x0000000d00077245 */ /* 0x001fe20000201000 */
[----:B------:R-:W0:Y:S01]  /*fe40*/  LDC R18, c[0x0][0x144] ;  /* 0x00005100ff127b82 */ /* 0x000e220000000800 */
[----:B------:R-:W-:Y:S01]  /*fe50*/  ULDC.64 UR10, c[0x0][0x640] ;  /* 0x00019000000a7ab9 */ /* 0x000fe20000000a00 */
[----:B------:R-:W-:Y:S01]  /*fe60*/  IMAD.X R2, RZ, RZ, ~R2, P0 ;  /* 0x000000ffff027224 */ /* 0x000fe200000e0e02 */
[----:B------:R-:W-:-:S03]  /*fe70*/  ISETP.NE.U32.AND P0, PT, RZ, UR10, PT ;  /* 0x0000000aff007c0c */ /* 0x000fc6000bf05070 */
[----:B------:R-:W-:Y:S01]  /*fe80*/  IMAD R4, R2, UR8, RZ ;  /* 0x0000000802047c24 */ /* 0x000fe2000f8e02ff */
[----:B------:R-:W-:Y:S01]  /*fe90*/  ISETP.NE.AND.EX P0, PT, RZ, UR11, PT, P0 ;  /* 0x0000000bff007c0c */ /* 0x000fe2000bf05300 */
[----:B------:R-:W-:Y:S01]  /*fea0*/  IMAD.MOV.U32 R2, RZ, RZ, R16 ;  /* 0x000000ffff027224 */ /* 0x000fe200078e0010 */
[----:B------:R-:W2:Y:S03]  /*feb0*/  LDC R15, c[0x0][0x148] ;  /* 0x00005200ff0f7b82 */ /* 0x000ea60000000800 */
[----:B------:R-:W-:Y:S01]  /*fec0*/  IMAD.WIDE.U32 R2, R5, UR8, R2 ;  /* 0x0000000805027c25 */ /* 0x000fe2000f8e0002 */
[----:B------:R-:W-:-:S03]  /*fed0*/  ULDC UR8, c[0x0][0x154] ;  /* 0x0000550000087ab9 */ /* 0x000fc60000000800 */
[----:B------:R-:W-:Y:S02]  /*fee0*/  IMAD R5, R5, UR9, R4 ;  /* 0x0000000905057c24 */ /* 0x000fe4000f8e0204 */
[----:B------:R-:W-:Y:S01]  /*fef0*/  FMUL R4, R7, UR7 ;  /* 0x0000000707047c20 */ /* 0x000fe20008400000 */
[----:B------:R-:W-:Y:S01]  /*ff00*/  ULDC UR7, c[0x0][0x618] ;  /* 0x0001860000077ab9 */ /* 0x000fe20000000800 */
[----:B------:R-:W-:Y:S01]  /*ff10*/  ULDC UR9, c[0x0][0x608] ;  /* 0x0001820000097ab9 */ /* 0x000fe20000000800 */
[----:B------:R-:W-:-:S03]  /*ff20*/  IMAD.IADD R3, R3, 0x1, R5 ;  /* 0x0000000103037824 */ /* 0x000fc600078e0205 */
[----:B------:R-:W3:Y:S02]  /*ff30*/  F2I.U32.TRUNC.NTZ R4, R4 ;  /* 0x0000000400047305 */ /* 0x000ee4000020f000 */
[----:B------:R-:W-:Y:S02]  /*ff40*/  SHF.R.U64 R7, R2, UR7, R3 ;  /* 0x0000000702077c19 */ /* 0x000fe40008001203 */
[----:B-1----:R-:W-:-:S05]  /*ff50*/  I2FP.F32.U32 R2, R0 ;  /* 0x0000000000027245 */ /* 0x002fca0000201000 */
[----:B------:R-:W-:Y:S01]  /*ff60*/  FMUL R5, R2, UR8 ;  /* 0x0000000802057c20 */ /* 0x000fe20008400000 */
[----:B------:R-:W-:Y:S01]  /*ff70*/  SHF.R.U32.HI R2, RZ, UR7, R3 ;  /* 0x00000007ff027c19 */ /* 0x000fe20008011603 */
[----:B------:R-:W-:Y:S02]  /*ff80*/  ULDC UR7, c[0x0][0x658] ;  /* 0x0001960000077ab9 */ /* 0x000fe40000000800 */
[----:B------:R1:W4:Y:S01]  /*ff90*/  F2I.U32.TRUNC.NTZ R19, R5 ;  /* 0x0000000500137305 */ /* 0x000322000020f000 */
[----:B------:R-:W-:Y:S01]  /*ffa0*/  SHF.R.U64 R16, R7, UR9, R2 ;  /* 0x0000000907107c19 */ /* 0x000fe20008001202 */
[----:B---3--:R-:W-:Y:S01]  /*ffb0*/  IMAD.MOV R4, RZ, RZ, -R4 ;  /* 0x000000ffff047224 */ /* 0x008fe200078e0a04 */
[----:B------:R-:W-:-:S03]  /*ffc0*/  SHF.R.U32.HI R3, RZ, UR9, R2 ;  /* 0x00000009ff037c19 */ /* 0x000fc60008011602 */
[----:B0-----:R-:W-:Y:S01]  /*ffd0*/  IMAD R13, R18, R4, R13 ;  /* 0x00000004120d7224 */ /* 0x001fe200078e020d */
[--C-:B------:R-:W-:Y:S02]  /*ffe0*/  SHF.R.U64 R14, R16, UR7, R3.reuse ;  /* 0x00000007100e7c19 */ /* 0x100fe40008001203 */
[----:B------:R-:W-:-:S03]  /*fff0*/  SHF.R.U32.HI R17, RZ, UR7, R3 ;  /* 0x00000007ff117c19 */ /* 0x000fc60008011603 */
[----:B------:R-:W-:Y:S02]  /*10000*/  IMAD.MOV.U32 R2, RZ, RZ, R14 ;  /* 0x000000ffff027224 */ /* 0x000fe400078e000e */
[----:B------:R-:W-:Y:S01]  /*10010*/  IMAD.MOV.U32 R3, RZ, RZ, R17 ;  /* 0x000000ffff037224 */ /* 0x000fe200078e0011 */
[----:B-12-4-:R-:W-:Y:S06]  /*10020*/  @!P0 BRA `(.L_x_311) ;  /* 0x0000000000288947 */ /* 0x016fec0003800000 */
[----:B------:R-:W-:Y:S02]  /*10030*/  ULDC UR7, c[0x0][0x64c] ;  /* 0x0001930000077ab9 */ /* 0x000fe40000000800 */
[----:B------:R-:W-:-:S05]  /*10040*/  IADD3 R3, P0, R14, UR7, RZ ;  /* 0x000000070e037c10 */ /* 0x000fca000ff1e0ff */
[----:B------:R-:W-:-:S04]  /*10050*/  IMAD.X R17, RZ, RZ, R17, P0 ;  /* 0x000000ffff117224 */ /* 0x000fc800000e0611 */
[----:B------:R-:W-:-:S04]  /*10060*/  IMAD.WIDE.U32 R4, R17, UR10, RZ ;  /* 0x0000000a11047c25 */ /* 0x000fc8000f8e00ff */
[----:B------:R-:W-:-:S04]  /*10070*/  IMAD.WIDE.U32 R4, P0, R3, UR11, R4 ;  /* 0x0000000b03047c25 */ /* 0x000fc8000f800004 */
[----:B------:R-:W-:-:S04]  /*10080*/  IMAD.WIDE.U32 R2, R3, UR10, RZ ;  /* 0x0000000a03027c25 */ /* 0x000fc8000f8e00ff */
[----:B------:R-:W-:Y:S01]  /*10090*/  IMAD.MOV.U32 R2, RZ, RZ, R5 ;  /* 0x000000ffff027224 */ /* 0x000fe200078e0005 */
[----:B------:R-:W-:Y:S01]  /*100a0*/  IADD3 RZ, P1, R3, R4, RZ ;  /* 0x0000000403ff7210 */ /* 0x000fe20007f3e0ff */
[----:B------:R-:W-:-:S04]  /*100b0*/  IMAD.X R3, RZ, RZ, RZ, P0 ;  /* 0x000000ffff037224 */ /* 0x000fc800000e06ff */
[----:B------:R-:W-:-:S08]  /*100c0*/  IMAD.WIDE.U32.X R2, R17, UR11, R2, P1 ;  /* 0x0000000b11027c25 */ /* 0x000fd000088e0402 */
.L_x_311:
[----:B------:R-:W-:Y:S01]  /*100d0*/  ULDC UR7, c[0x0][0x648] ;  /* 0x0001920000077ab9 */ /* 0x000fe20000000800 */
[----:B------:R-:W-:Y:S01]  /*100e0*/  LOP3.LUT R16, R16, UR6, RZ, 0xc0, !PT ;  /* 0x0000000610107c12 */ /* 0x000fe2000f8ec0ff */
[----:B------:R-:W-:Y:S01]  /*100f0*/  IMAD.MOV R19, RZ, RZ, -R19 ;  /* 0x000000ffff137224 */ /* 0x000fe200078e0a13 */
[----:B------:R-:W-:Y:S01]  /*10100*/  SHF.R.U64 R3, R2, UR7, R3 ;  /* 0x0000000702037c19 */ /* 0x000fe20008001203 */
[----:B------:R-:W-:Y:S01]  /*10110*/  ULDC UR7, c[0x0][0x638] ;  /* 0x00018e0000077ab9 */ /* 0x000fe20000000800 */
[----:B------:R-:W-:Y:S01]  /*10120*/  LOP3.LUT R7, R7, UR4, RZ, 0xc0, !PT ;  /* 0x0000000407077c12 */ /* 0x000fe2000f8ec0ff */
[----:B------:R-:W-:Y:S01]  /*10130*/  @P4 IMAD R13, R15, R19, R0 ;  /* 0x000000130f0d4224 */ /* 0x000fe200078e0200 */
[----:B------:R-:W-:Y:S01]  /*10140*/  ULDC UR8, c[0x0][0x610] ;  /* 0x0001840000087ab9 */ /* 0x000fe20000000800 */
[----:B------:R-:W-:Y:S02]  /*10150*/  IMAD.MOV R5, RZ, RZ, -R3 ;  /* 0x000000ffff057224 */ /* 0x000fe400078e0a03 */
[----:B------:R-:W-:-:S02]  /*10160*/  IMAD R16, R3, UR5, R16 ;  /* 0x0000000503107c24 */ /* 0x000fc4000f8e0210 */
[----:B------:R-:W-:Y:S01]  /*10170*/  IMAD R14, R5, UR7, R14 ;  /* 0x00000007050e7c24 */ /* 0x000fe2000f8e020e */
[----:B------:R-:W-:Y:S01]  /*10180*/  ULDC UR7, c[0x0][0x600] ;  /* 0x0001800000077ab9 */ /* 0x000fe20000000800 */
[----:B------:R-:W-:Y:S02]  /*10190*/  IMAD R13, R16, UR8, R13 ;  /* 0x00000008100d7c24 */ /* 0x000fe4000f8e020d */
[----:B------:R-:W-:Y:S02]  /*101a0*/  IMAD R2, R14, UR7, R7 ;  /* 0x000000070e027c24 */ /* 0x000fe4000f8e0207 */
[----:B------:R-:W-:-:S03]  /*101b0*/  IMAD.MOV.U32 R0, RZ, RZ, 0x1 ;  /* 0x00000001ff007424 */ /* 0x000fc600078e00ff */
[----:B------:R-:W-:Y:S02]  /*101c0*/  SEL R14, R2, R13, !P4 ;  /* 0x0000000d020e7207 */ /* 0x000fe40006000000 */
[----:B------:R-:W-:-:S07]  /*101d0*/  SEL R5, R13, R2, !P4 ;  /* 0x000000020d057207 */ /* 0x000fce0006000000 */
.L_x_309:
[----:B------:R-:W-:Y:S05]  /*101e0*/  BSYNC B1 ;  /* 0x0000000000017941 */ /* 0x000fea0003800000 */
.L_x_308:
[----:B------:R-:W-:-:S13]  /*101f0*/  LOP3.LUT P0, RZ, R0, 0xff, RZ, 0xc0, !PT ;  /* 0x000000ff00ff7812 */ /* 0x000fda000780c0ff */
[----:B------:R-:W-:Y:S05]  /*10200*/  @P0 BRA `(.L_x_312) ;  /* 0xfffffff400200947 */ /* 0x000fea000383ffff */
[----:B------:R-:W-:Y:S05]  /*10210*/  BSYNC B0 ;  /* 0x0000000000007941 */ /* 0x000fea0003800000 */
.L_x_301:
[----:B------:R-:W-:-:S03]  /*10220*/  UMOV UR7, 0xffffffff ;  /* 0xffffffff00077882 */ /* 0x000fc60000000000 */
[----:B------:R-:W-:Y:S05]  /*10230*/  BRA.DIV UR7, `(.L_x_313) ;  /* 0x0000000607287947 */ /* 0x000fea000b800000 */
[----:B------:R-:W-:-:S13]  /*10240*/  ELECT P0, URZ, PT ;  /* 0x00000000003f782f */ /* 0x000fda0003800000 */
.L_x_327:
[----:B------:R-:W-:Y:S04]  /*10250*/  BSSY B0, `(.L_x_314) ;  /* 0x000002c000007945 */ /* 0x000fe80003800000 */
[----:B------:R-:W-:Y:S05]  /*10260*/  @!P0 BRA `(.L_x_315) ;  /* 0x0000000000a88947 */ /* 0x000fea0003800000 */
[----:B------:R-:W-:-:S04]  /*10270*/  ULOP3.LUT UR7, UR13, 0x2, URZ, 0xfc, !UPT ;  /* 0x000000020d077892 */ /* 0x000fc8000f8efc3f */
[----:B------:R-:W-:-:S06]  /*10280*/  UISETP.NE.AND UP0, UPT, UR7, 0x3, UPT ;  /* 0x000000030700788c */ /* 0x000fcc000bf05270 */
[----:B------:R-:W-:-:S13]  /*10290*/  PLOP3.LUT P0, PT, PT, PT, UP0, 0x80, 0x0 ;  /* 0x000000000000781c */ /* 0x000fda0003f0f008 */
[----:B------:R-:W-:Y:S05]  /*102a0*/  @!P0 BRA `(.L_x_316) ;  /* 0x0000000000048947 */ /* 0x000fea0003800000 */
[----:B------:R-:W-:Y:S01]  /*102b0*/  BPT.TRAP 0x1 ;  /* 0x000000040000795c */ /* 0x000fe20000300000 */
.L_x_316:
[----:B------:R-:W0:Y:S01]  /*102c0*/  S2R R3, SR_CgaCtaId ;  /* 0x0000000000037919 */ /* 0x000e220000008800 */
[----:B------:R-:W-:Y:S02]  /*102d0*/  MOV R0, 0x400 ;  /* 0x0000040000007802 */ /* 0x000fe40000000f00 */
[----:B------:R-:W-:Y:S02]  /*102e0*/  SHF.L.U32 R2, R12, 0x1f, RZ ;  /* 0x0000001f0c027819 */ /* 0x000fe400000006ff */
[----:B0-----:R-:W-:-:S05]  /*102f0*/  LEA R0, R3, R0, 0x18 ;  /* 0x0000000003007211 */ /* 0x001fca00078ec0ff */
[----:B------:R-:W-:-:S04]  /*10300*/  VIADD R0, R0, 0x20 ;  /* 0x0000002000007836 */ /* 0x000fc80000000000 */
[C---:B------:R-:W-:Y:S02]  /*10310*/  IMAD R5, R11.reuse, 0x8, R0 ;  /* 0x000000080b057824 */ /* 0x040fe400078e0200 */
[----:B------:R-:W-:Y:S02]  /*10320*/  VIADD R11, R11, 0x1 ;  /* 0x000000010b0b7836 */ /* 0x000fe40000000000 */
[----:B------:R-:W0:Y:S03]  /*10330*/  SYNCS.PHASECHK.TRANS64.TRYWAIT P0, [R5+URZ], R2 ;  /* 0x00000002050075a7 */ /* 0x000e26000800017f */
[----:B------:R-:W-:-:S04]  /*10340*/  ISETP.NE.AND P1, PT, R11, 0x4, PT ;  /* 0x000000040b00780c */ /* 0x000fc80003f25270 */
[----:B------:R-:W-:Y:S02]  /*10350*/  SEL R3, RZ, 0x1, P1 ;  /* 0x00000001ff037807 */ /* 0x000fe40000800000 */
[----:B------:R-:W-:Y:S02]  /*10360*/  SEL R11, R11, RZ, P1 ;  /* 0x000000ff0b0b7207 */ /* 0x000fe40000800000 */
[----:B------:R-:W-:-:S03]  /*10370*/  LOP3.LUT R12, R12, R3, RZ, 0x3c, !PT ;  /* 0x000000030c0c7212 */ /* 0x000fc600078e3cff */
[----:B------:R-:W-:Y:S01]  /*10380*/  IMAD R7, R11, 0x8, R0 ;  /* 0x000000080b077824 */ /* 0x000fe200078e0200 */
[----:B------:R-:W-:Y:S01]  /*10390*/  SHF.L.U32 R4, R12, 0x1f, RZ ;  /* 0x0000001f0c047819 */ /* 0x000fe200000006ff */
[----:B0-----:R-:W-:Y:S06]  /*103a0*/  @!P0 BRA `(.L_x_317) ;  /* 0x0000000000ec8947 */ /* 0x001fec0003800000 */
.L_x_328:
[----:B------:R-:W1:Y:S01]  /*103b0*/  SYNCS.PHASECHK.TRANS64.TRYWAIT P0, [R7+URZ], R4 ;  /* 0x00000004070075a7 */ /* 0x000e62000800017f */
[----:B0-----:R-:W-:-:S05]  /*103c0*/  VIADD R2, R11, 0x1 ;  /* 0x000000010b027836 */ /* 0x001fca0000000000 */
[----:B------:R-:W-:-:S04]  /*103d0*/  ISETP.NE.AND P1, PT, R2, 0x4, PT ;  /* 0x000000040200780c */ /* 0x000fc80003f25270 */
[----:B------:R-:W-:Y:S02]  /*103e0*/  SEL R3, RZ, 0x1, P1 ;  /* 0x00000001ff037807 */ /* 0x000fe40000800000 */
[----:B------:R-:W-:Y:S02]  /*103f0*/  SEL R9, R2, RZ, P1 ;  /* 0x000000ff02097207 */ /* 0x000fe40000800000 */
[----:B------:R-:W-:-:S03]  /*10400*/  LOP3.LUT R11, R12, R3, RZ, 0x3c, !PT ;  /* 0x000000030c0b7212 */ /* 0x000fc600078e3cff */
[----:B------:R-:W-:Y:S01]  /*10410*/  IMAD R6, R9, 0x8, R0 ;  /* 0x0000000809067824 */ /* 0x000fe200078e0200 */
[----:B------:R-:W-:Y:S01]  /*10420*/  SHF.L.U32 R5, R11, 0x1f, RZ ;  /* 0x0000001f0b057819 */ /* 0x000fe200000006ff */
[----:B-1----:R-:W-:Y:S06]  /*10430*/  @!P0 BRA `(.L_x_318) ;  /* 0x0000000000dc8947 */ /* 0x002fec0003800000 */
.L_x_329:
[----:B------:R-:W1:Y:S01]  /*10440*/  SYNCS.PHASECHK.TRANS64.TRYWAIT P0, [R6+URZ], R5 ;  /* 0x00000005060075a7 */ /* 0x000e62000800017f */
[----:B------:R-:W-:-:S05]  /*10450*/  VIADD R2, R9, 0x1 ;  /* 0x0000000109027836 */ /* 0x000fca0000000000 */
[----:B------:R-:W-:-:S04]  /*10460*/  ISETP.NE.AND P1, PT, R2, 0x4, PT ;  /* 0x000000040200780c */ /* 0x000fc80003f25270 */
[----:B0-----:R-:W-:Y:S02]  /*10470*/  SEL R4, RZ, 0x1, P1 ;  /* 0x00000001ff047807 */ /* 0x001fe40000800000 */
[----:B------:R-:W-:Y:S02]  /*10480*/  SEL R3, R2, RZ, P1 ;  /* 0x000000ff02037207 */ /* 0x000fe40000800000 */
[----:B------:R-:W-:Y:S01]  /*10490*/  LOP3.LUT R4, R11, R4, RZ, 0x3c, !PT ;  /* 0x000000040b047212 */ /* 0x000fe200078e3cff */
[----:B-1----:R-:W-:Y:S06]  /*104a0*/  @!P0 BRA `(.L_x_319) ;  /* 0x0000000000d48947 */ /* 0x002fec0003800000 */
.L_x_330:
[----:B------:R-:W-:Y:S01]  /*104b0*/  IMAD R3, R3, 0x8, R0 ;  /* 0x0000000803037824 */ /* 0x000fe200078e0200 */
[----:B------:R-:W-:-:S07]  /*104c0*/  SHF.L.U32 R0, R4, 0x1f, RZ ;  /* 0x0000001f04007819 */ /* 0x000fce00000006ff */
.L_x_320:
[----:B-1----:R1:W2:Y:S02]  /*104d0*/  SYNCS.PHASECHK.TRANS64.TRYWAIT P0, [R3+URZ], R0 ;  /* 0x00000000030075a7 */ /* 0x0022a4000800017f */
[----:B--2---:R-:W-:Y:S05]  /*104e0*/  @!P0 NANOSLEEP.SYNCS 0x989680 ;  /* 0x009896800000895d */ /* 0x004fea0003900000 */
[----:B------:R-:W2:Y:S02]  /*104f0*/  @!P0 SYNCS.PHASECHK.TRANS64 P0, [R3+URZ], R0 ;  /* 0x00000000030085a7 */ /* 0x000ea4000800007f */
[----:B--2---:R-:W-:Y:S05]  /*10500*/  @!P0 BRA `(.L_x_320) ;  /* 0xfffffffc00f08947 */ /* 0x004fea000383ffff */
.L_x_315:
[----:B------:R-:W-:Y:S05]  /*10510*/  BSYNC B0 ;  /* 0x0000000000007941 */ /* 0x000fea0003800000 */
.L_x_314:
[----:B------:R-:W-:Y:S05]  /*10520*/  EXIT ;  /* 0x000000000000794d */ /* 0x000fea0003800000 */
.L_x_21:
[----:B-1----:R-:W-:-:S04]  /*10530*/  IMAD.U32 R3, RZ, RZ, UR6 ;  /* 0x00000006ff037e24 */ /* 0x002fc8000f8e00ff */
[----:B------:R1:W2:Y:S03]  /*10540*/  SYNCS.PHASECHK.TRANS64.TRYWAIT P0, [R3+URZ], R0 ;  /* 0x00000000030075a7 */ /* 0x0002a6000800017f */
[----:B--2---:R-:W-:Y:S05]  /*10550*/  @!P0 NANOSLEEP.SYNCS 0x989680 ;  /* 0x009896800000895d */ /* 0x004fea0003900000 */
[----:B------:R-:W2:Y:S02]  /*10560*/  @!P0 SYNCS.PHASECHK.TRANS64 P0, [R3+URZ], R0 ;  /* 0x00000000030085a7 */ /* 0x000ea4000800007f */
[----:B--2---:R-:W-:Y:S05]  /*10570*/  @!P0 BRA `(.L_x_21) ;  /* 0xfffffffc00ec8947 */ /* 0x004fea000383ffff */
[----:B------:R-:W-:Y:S05]  /*10580*/  BRA `(.L_x_20) ;  /* 0xffffff1800287947 */ /* 0x000fea000383ffff */
.L_x_27:
[----:B-----5:R1:W-:Y:S02]  /*10590*/  STL [R1+0x90], R0 ;  /* 0x0000900001007387 */ /* 0x0203e40000100800 */
[----:B-1----:R-:W-:-:S04]  /*105a0*/  IMAD.U32 R0, RZ, RZ, UR16 ;  /* 0x00000010ff007e24 */ /* 0x002fc8000f8e00ff */
[----:B------:R1:W2:Y:S03]  /*105b0*/  SYNCS.PHASECHK.TRANS64.TRYWAIT P0, [R0+URZ], R229 ;  /* 0x000000e5000075a7 */ /* 0x0002a6000800017f */
[----:B--2---:R-:W-:Y:S05]  /*105c0*/  @!P0 NANOSLEEP.SYNCS 0x989680 ;  /* 0x009896800000895d */ /* 0x004fea0003900000 */
[----:B------:R1:W2:Y:S02]  /*105d0*/  @!P0 SYNCS.PHASECHK.TRANS64 P0, [R0+URZ], R229 ;  /* 0x000000e5000085a7 */ /* 0x0002a4000800007f */
[----:B-1----:R1:W5:Y:S02]  /*105e0*/  LDL.LU R0, [R1+0x90] ;  /* 0x0000900001007983 */ /* 0x0023640000300800 */
[----:B-12---:R-:W-:Y:S05]  /*105f0*/  @!P0 BRA `(.L_x_27) ;  /* 0xfffffffc00e48947 */ /* 0x006fea000383ffff */
[----:B------:R-:W-:Y:S05]  /*10600*/  BRA `(.L_x_26) ;  /* 0xffffff2800bc7947 */ /* 0x000fea000383ffff */
.L_x_302:
[----:B------:R-:W-:Y:S01]  /*10610*/  BSSY B1, `(.L_x_321) ;  /* 0x0000006000017945 */ /* 0x000fe20003800000 */
[----:B------:R-:W-:-:S07]  /*10620*/  IMAD.MOV.U32 R0, RZ, RZ, -0x1 ;  /* 0xffffffffff007424 */ /* 0x000fce00078e00ff */
[----:B------:R-:W-:Y:S05]  /*10630*/  WARPSYNC.COLLECTIVE R0, `(.L_x_322) ;  /* 0x00000000000c7348 */ /* 0x000fea0003c00000 */
[----:B------:R-:W-:Y:S02]  /*10640*/  ELECT P0, UR62, PT ;  /* 0x00000000003e782f */ /* 0x000fe40003800000 */
[----:B------:R-:W-:Y:S01]  /*10650*/  MOV R0, UR62 ;  /* 0x0000003e00007c02 */ /* 0x000fe20008000f00 */
[----:B------:R-:W-:Y:S10]  /*10660*/  ENDCOLLECTIVE ;  /* 0x000000000000791b */ /* 0x000ff40003800000 */
.L_x_322:
[----:B------:R-:W-:Y:S05]  /*10670*/  BSYNC B1 ;  /* 0x0000000000017941 */ /* 0x000fea0003800000 */
.L_x_321:
[----:B------:R-:W-:Y:S05]  /*10680*/  BRA `(.L_x_323) ;  /* 0xfffffff0000c7947 */ /* 0x000fea000383ffff */
.L_x_305:
[----:B0-----:R0:W2:Y:S02]  /*10690*/  SYNCS.PHASECHK.TRANS64.TRYWAIT P0, [R5+URZ+0x20], R2 ;  /* 0x00002002050075a7 */ /* 0x0010a4000800017f */
[----:B--2---:R-:W-:Y:S05]  /*106a0*/  @!P0 NANOSLEEP.SYNCS 0x989680 ;  /* 0x009896800000895d */ /* 0x004fea0003900000 */
[----:B------:R-:W2:Y:S02]  /*106b0*/  @!P0 SYNCS.PHASECHK.TRANS64 P0, [R5+URZ+0x20], R2 ;  /* 0x00002002050085a7 */ /* 0x000ea4000800007f */
[----:B--2---:R-:W-:Y:S05]  /*106c0*/  @!P0 BRA `(.L_x_305) ;  /* 0xfffffffc00f08947 */ /* 0x004fea000383ffff */
[----:B------:R-:W-:Y:S05]  /*106d0*/  BRA `(.L_x_324) ;  /* 0xfffffff000487947 */ /* 0x000fea000383ffff */
.L_x_313:
[----:B------:R-:W-:Y:S01]  /*106e0*/  BSSY B0, `(.L_x_325) ;  /* 0x0000006000007945 */ /* 0x000fe20003800000 */
[----:B------:R-:W-:-:S07]  /*106f0*/  IMAD.MOV.U32 R0, RZ, RZ, -0x1 ;  /* 0xffffffffff007424 */ /* 0x000fce00078e00ff */
[----:B------:R-:W-:Y:S05]  /*10700*/  WARPSYNC.COLLECTIVE R0, `(.L_x_326) ;  /* 0x00000000000c7348 */ /* 0x000fea0003c00000 */
[----:B------:R-:W-:Y:S02]  /*10710*/  ELECT P0, UR62, PT ;  /* 0x00000000003e782f */ /* 0x000fe40003800000 */
[----:B------:R-:W-:Y:S01]  /*10720*/  MOV R0, UR62 ;  /* 0x0000003e00007c02 */ /* 0x000fe20008000f00 */
[----:B------:R-:W-:Y:S10]  /*10730*/  ENDCOLLECTIVE ;  /* 0x000000000000791b */ /* 0x000ff40003800000 */
.L_x_326:
[----:B------:R-:W-:Y:S05]  /*10740*/  BSYNC B0 ;  /* 0x0000000000007941 */ /* 0x000fea0003800000 */
.L_x_325:
[----:B------:R-:W-:Y:S05]  /*10750*/  BRA `(.L_x_327) ;  /* 0xfffffff800bc7947 */ /* 0x000fea000383ffff */
.L_x_317:
[----:B0-----:R0:W1:Y:S02]  /*10760*/  SYNCS.PHASECHK.TRANS64.TRYWAIT P0, [R5+URZ], R2 ;  /* 0x00000002050075a7 */ /* 0x001064000800017f */
[----:B-1----:R-:W-:Y:S05]  /*10770*/  @!P0 NANOSLEEP.SYNCS 0x989680 ;  /* 0x009896800000895d */ /* 0x002fea0003900000 */
[----:B------:R-:W1:Y:S02]  /*10780*/  @!P0 SYNCS.PHASECHK.TRANS64 P0, [R5+URZ], R2 ;  /* 0x00000002050085a7 */ /* 0x000e64000800007f */
[----:B-1----:R-:W-:Y:S05]  /*10790*/  @!P0 BRA `(.L_x_317) ;  /* 0xfffffffc00f08947 */ /* 0x002fea000383ffff */
[----:B------:R-:W-:Y:S05]  /*107a0*/  BRA `(.L_x_328) ;  /* 0xfffffffc00007947 */ /* 0x000fea000383ffff */
.L_x_318:
[----:B0-----:R0:W1:Y:S02]  /*107b0*/  SYNCS.PHASECHK.TRANS64.TRYWAIT P0, [R7+URZ], R4 ;  /* 0x00000004070075a7 */ /* 0x001064000800017f */
[----:B-1----:R-:W-:Y:S05]  /*107c0*/  @!P0 NANOSLEEP.SYNCS 0x989680 ;  /* 0x009896800000895d */ /* 0x002fea0003900000 */
[----:B------:R-:W1:Y:S02]  /*107d0*/  @!P0 SYNCS.PHASECHK.TRANS64 P0, [R7+URZ], R4 ;  /* 0x00000004070085a7 */ /* 0x000e64000800007f */
[----:B-1----:R-:W-:Y:S05]  /*107e0*/  @!P0 BRA `(.L_x_318) ;  /* 0xfffffffc00f08947 */ /* 0x002fea000383ffff */
[----:B------:R-:W-:Y:S05]  /*107f0*/  BRA `(.L_x_329) ;  /* 0xfffffffc00107947 */ /* 0x000fea000383ffff */
.L_x_319:
[----:B0-----:R0:W1:Y:S02]  /*10800*/  SYNCS.PHASECHK.TRANS64.TRYWAIT P0, [R6+URZ], R5 ;  /* 0x00000005060075a7 */ /* 0x001064000800017f */
[----:B-1----:R-:W-:Y:S05]  /*10810*/  @!P0 NANOSLEEP.SYNCS 0x989680 ;  /* 0x009896800000895d */ /* 0x002fea0003900000 */
[----:B------:R-:W1:Y:S02]  /*10820*/  @!P0 SYNCS.PHASECHK.TRANS64 P0, [R6+URZ], R5 ;  /* 0x00000005060085a7 */ /* 0x000e64000800007f */
[----:B-1----:R-:W-:Y:S05]  /*10830*/  @!P0 BRA `(.L_x_319) ;  /* 0xfffffffc00f08947 */ /* 0x002fea000383ffff */
[----:B------:R-:W-:Y:S05]  /*10840*/  BRA `(.L_x_330) ;  /* 0xfffffffc00187947 */ /* 0x000fea000383ffff */
.L_x_331:
[----:B------:R-:W-:-:S00]  /*10850*/  BRA `(.L_x_331) ;  /* 0xfffffffc00fc7947 */ /* 0x000fc0000383ffff */
[----:B------:R-:W-:-:S00]  /*10860*/  NOP ;  /* 0x0000000000007918 */ /* 0x000fc00000000000 */
        /* <DEDUP_REMOVED lines=9> */
.L_x_332:


//--------------------- .nv.shared._ZN7cutlass13device_kernelINS_4gemm6kernel13GemmUniversalIN4cute5tupleIJiiiiEEENS1_10collective13CollectiveMmaINS1_37MainloopSm90TmaGmmaWarpSpecializedFP8ILi4ENS5_IJNS4_1CILi2EEENSA_ILi1EEESC_EEENS1_35KernelTmaWarpSpecializedCooperativeEEENS5_IJNSA_ILi256EEENSA_ILi128EEENSA_ILi64EEEEEENS_12float_e4m3_tENS5_IJlSC_lEEESK_SL_NS4_8TiledMMAINS4_8MMA_AtomIJNS4_4SM904GMMA31MMA_64x128x32_F32E4M3E4M3_SS_TNILNSP_7ScaleInE1ELSR_1EEEEEENS4_6LayoutISD_NS5_IJSC_NSA_ILi0EEESV_EEEEENS5_IJNS4_10UnderscoreESY_SY_EEEEENS4_13SM90_TMA_LOADENS4_14ComposedLayoutINS4_7SwizzleILi2ELi4ELi3EEENS4_18smem_ptr_flag_bitsILi8EEENSU_INS5_IJNSA_ILi8EEESI_EEENS5_IJSI_SC_EEEEEEEvNS4_8identityENS4_23SM90_TMA_LOAD_MULTICASTES1B_vS1C_EENS_8epilogue10collective6detail29Sm90TmaWarpSpecializedAdapterINS1G_15DefaultEpilogueISK_SL_SL_NS1F_6thread17LinearCombinationISK_Li1EffLNS1K_9ScaleType4KindE0ELNS_15FloatRoundStyleE2ESK_EENS1_15EpilogueDefaultEEEEEvvEEEEvNT_6ParamsE --------------------------
	.section	.nv.shared._ZN7cutlass13device_kernelINS_4gemm6kernel13GemmUniversalIN4cute5tupleIJiiiiEEENS1_10collective13CollectiveMmaINS1_37MainloopSm90TmaGmmaWarpSpecializedFP8ILi4ENS5_IJNS4_1CILi2EEENSA_ILi1EEESC_EEENS1_35KernelTmaWarpSpecializedCooperativeEEENS5_IJNSA_ILi256EEENSA_ILi128EEENSA_ILi64EEEEEENS_12float_e4m3_tENS5_IJlSC_lEEESK_SL_NS4_8TiledMMAINS4_8MMA_AtomIJNS4_4SM904GMMA31MMA_64x128x32_F32E4M3E4M3_SS_TNILNSP_7ScaleInE1ELSR_1EEEEEENS4_6LayoutISD_NS5_IJSC_NSA_ILi0EEESV_EEEEENS5_IJNS4_10UnderscoreESY_SY_EEEEENS4_13SM90_TMA_LOADENS4_14ComposedLayoutINS4_7SwizzleILi2ELi4ELi3EEENS4_18smem_ptr_flag_bitsILi8EEENSU_INS5_IJNSA_ILi8EEESI_EEENS5_IJSI_SC_EEEEEEEvNS4_8identityENS4_23SM90_TMA_LOAD_MULTICASTES1B_vS1C_EENS_8epilogue10collective6detail29Sm90TmaWarpSpecializedAdapterINS1G_15DefaultEpilogueISK_SL_SL_NS1F_6thread17LinearCombinationISK_Li1EffLNS1K_9ScaleType4KindE0ELNS_15FloatRoundStyleE2ESK_EENS1_15EpilogueDefaultEEEEEvvEEEEvNT_6ParamsE,"aw",@nobits
	.sectionflags	@""
	.align	16
	.zero		1024


//--------------------- .nv.shared.reserved.0     --------------------------
	.section	.nv.shared.reserved.0,"aw",@nobits
	.weak		__nv_reservedSMEM_offset_0_alias
	.size		__nv_reservedSMEM_offset_0_alias, 0, 0
	.other		__nv_reservedSMEM_offset_0_alias,@"STO_CUDA_RESERVED_SHARED STV_DEFAULT"
__nv_reservedSMEM_offset_0_alias:
	.zero		0


//--------------------- .nv.global                --------------------------
	.section	.nv.global,"aw",@nobits
.nv.global:
	.type		_ZN39_INTERNAL_6c757d77_4_k_cu_9fe04d83_52174cute1_E,@object
	.size		_ZN39_INTERNAL_6c757d77_4_k_cu_9fe04d83_52174cute1_E,(_ZN39_INTERNAL_6c757d77_4_k_cu_9fe04d83_52174cuda3std3__45__cpo6cbeginE - _ZN39_INTERNAL_6c757d77_4_k_cu_9fe04d83_52174cute1_E)
_ZN39_INTERNAL_6c757d77_4_k_cu_9fe04d83_52174cute1_E:
	.zero		1
	.type		_ZN39_INTERNAL_6c757d77_4_k_cu_9fe04d83_52174cuda3std3__45__cpo6cbeginE,@object
	.size		_ZN39_INTERNAL_6c757d77_4_k_cu_9fe04d83_52174cuda3std3__45__cpo6cbeginE,(_ZN39_INTERNAL_6c757d77_4_k_cu_9fe04d83_52174cuda3std3__48in_placeE - _ZN39_INTERNAL_6c757d77_4_k_cu_9fe04d83_52174cuda3std3__45__cpo6cbeginE)
_ZN39_INTERNAL_6c757d77_4_k_cu_9fe04d83_52174cuda3std3__45__cpo6cbeginE:
	.zero		1
	.type		_ZN39_INTERNAL_6c757d77_4_k_cu_9fe04d83_52174cuda3std3__48in_placeE,@object
	.size		_ZN39_INTERNAL_6c757d77_4_k_cu_9fe04d83_52174cuda3std3__48in_placeE,(_ZN39_INTERNAL_6c757d77_4_k_cu_9fe04d83_52174cuda3std6ranges3__45__cpo9iter_moveE - _ZN39_INTERNAL_6c757d77_4_k_cu_9fe04d83_52174cuda3std3__48in_placeE)
_ZN39_INTERNAL_6c757d77_4_k_cu_9fe04d83_52174cuda3std3__48in_placeE:
	.zero		1
	.type		_ZN39_INTERNAL_6c757d77_4_k_cu_9fe04d83_52174cuda3std6ranges3__45__cpo9iter_moveE,@object
	.size		_ZN39_INTERNAL_6c757d77_4_k_cu_9fe04d83_52174cuda3std6ranges3__45__cpo9iter_moveE,(_ZN39_INTERNAL_6c757d77_4_k_cu_9fe04d83_52174cuda3std3__45__cpo5beginE - _ZN39_INTERNAL_6c757d77_4_k_cu_9fe04d83_52174cuda3std6ranges3__45__cpo9iter_moveE)
_ZN39_INTERNAL_6c757d77_4_k_cu_9fe04d83_52174cuda3std6ranges3__45__cpo9iter_moveE:
	.zero		1
	.type		_ZN39_INTERNAL_6c757d77_4_k_cu_9fe04d83_52174cuda3std3__45__cpo5beginE,@object
	.size		_ZN39_INTERNAL_6c757d77_4_k_cu_9fe04d83_52174cuda3std3__45__cpo5beginE,(_ZN39_INTERNAL_6c757d77_4_k_cu_9fe04d83_52174cuda3std3__441_GLOBAL__N__6c757d77_4_k_cu_9fe04d83_52176ignoreE - _ZN39_INTERNAL_6c757d77_4_k_cu_9fe04d83_52174cuda3std3__45__cpo5beginE)
_ZN39_INTERNAL_6c757d77_4_k_cu_9fe04d83_52174cuda3std3__45__cpo5beginE:
	.zero		1
	.type		_ZN39_INTERNAL_6c757d77_4_k_cu_9fe04d83_52174cuda3std3__441_GLOBAL__N__6c757d77_4_k_cu_9fe04d83_52176ignoreE,@object
	.size		_ZN39_INTERNAL_6c757d77_4_k_cu_9fe04d83_52174cuda3std3__441_GLOBAL__N__6c757d77_4_k_cu_9fe04d83_52176ignoreE,(_ZN39_INTERNAL_6c757d77_4_k_cu_9fe04d83_52174cute7productE - _ZN39_INTERNAL_6c757d77_4_k_cu_9fe04d83_52174cuda3std3__441_GLOBAL__N__6c757d77_4_k_cu_9fe04d83_52176ignoreE)
_ZN39_INTERNAL_6c757d77_4_k_cu_9fe04d83_52174cuda3std3__441_GLOBAL__N__6c757d77_4_k_cu_9fe04d83_52176ignoreE:
	.zero		1
	.type		_ZN39_INTERNAL_6c757d77_4_k_cu_9fe04d83_52174cute7productE,@object
	.size		_ZN39_INTERNAL_6c757d77_4_k_cu_9fe04d83_52174cute7productE,(_ZN39_INTERNAL_6c757d77_4_k_cu_9fe04d83_52174cuda3std3__45__cpo3endE - _ZN39_INTERNAL_6c757d77_4_k_cu_9fe04d83_52174cute7productE)
_ZN39_INTERNAL_6c757d77_4_k_cu_9fe04d83_52174cute7productE:
	.zero		1
	.type		_ZN39_INTERNAL_6c757d77_4_k_cu_9fe04d83_52174cuda3std3__45__cpo3endE,@object
	.size		_ZN39_INTERNAL_6c757d77_4_k_cu_9fe04d83_52174cuda3std3__45__cpo3endE,(_ZN39_INTERNAL_6c757d77_4_k_cu_9fe04d83_52174cuda3std3__419piecewise_constructE - _ZN39_INTERNAL_6c757d77_4_k_cu_9fe04d83_52174cuda3std3__45__cpo3endE)
_ZN39_INTERNAL_6c757d77_4_k_cu_9fe04d83_52174cuda3std3__45__cpo3endE:
	.zero		1
	.type		_ZN39_INTERNAL_6c757d77_4_k_cu_9fe04d83_52174cuda3std3__419piecewise_constructE,@object
	.size		_ZN39_INTERNAL_6c757d77_4_k_cu_9fe04d83_52174cuda3std3__419piecewise_constructE,(_ZN39_INTERNAL_6c757d77_4_k_cu_9fe04d83_52174cuda3std3__45__cpo4cendE - _ZN39_INTERNAL_6c757d77_4_k_cu_9fe04d83_52174cuda3std3__419piecewise_constructE)
_ZN39_INTERNAL_6c757d77_4_k_cu_9fe04d83_52174cuda3std3__419piecewise_constructE:
	.zero		1
	.type		_ZN39_INTERNAL_6c757d77_4_k_cu_9fe04d83_52174cuda3std3__45__cpo4cendE,@object
	.size		_ZN39_INTERNAL_6c757d77_4_k_cu_9fe04d83_52174cuda3std3__45__cpo4cendE,(_ZN39_INTERNAL_6c757d77_4_k_cu_9fe04d83_52174cuda3std6ranges3__45__cpo4swapE - _ZN39_INTERNAL_6c757d77_4_k_cu_9fe04d83_52174cuda3std3__45__cpo4cendE)
_ZN39_INTERNAL_6c757d77_4_k_cu_9fe04d83_52174cuda3std3__45__cpo4cendE:
	.zero		1
	.type		_ZN39_INTERNAL_6c757d77_4_k_cu_9fe04d83_52174cuda3std6ranges3__45__cpo4swapE,@object
	.size		_ZN39_INTERNAL_6c757d77_4_k_cu_9fe04d83_52174cuda3std6ranges3__45__cpo4swapE,(.L_7 - _ZN39_INTERNAL_6c757d77_4_k_cu_9fe04d83_52174cuda3std6ranges3__45__cpo4swapE)
_ZN39_INTERNAL_6c757d77_4_k_cu_9fe04d83_52174cuda3std6ranges3__45__cpo4swapE:
	.zero		1
.L_7:


//--------------------- .nv.constant0._ZN7cutlass13device_kernelINS_4gemm6kernel13GemmUniversalIN4cute5tupleIJiiiiEEENS1_10collective13CollectiveMmaINS1_37MainloopSm90TmaGmmaWarpSpecializedFP8ILi4ENS5_IJNS4_1CILi2EEENSA_ILi1EEESC_EEENS1_35KernelTmaWarpSpecializedCooperativeEEENS5_IJNSA_ILi256EEENSA_ILi128EEENSA_ILi64EEEEEENS_12float_e4m3_tENS5_IJlSC_lEEESK_SL_NS4_8TiledMMAINS4_8MMA_AtomIJNS4_4SM904GMMA31MMA_64x128x32_F32E4M3E4M3_SS_TNILNSP_7ScaleInE1ELSR_1EEEEEENS4_6LayoutISD_NS5_IJSC_NSA_ILi0EEESV_EEEEENS5_IJNS4_10UnderscoreESY_SY_EEEEENS4_13SM90_TMA_LOADENS4_14ComposedLayoutINS4_7SwizzleILi2ELi4ELi3EEENS4_18smem_ptr_flag_bitsILi8EEENSU_INS5_IJNSA_ILi8EEESI_EEENS5_IJSI_SC_EEEEEEEvNS4_8identityENS4_23SM90_TMA_LOAD_MULTICASTES1B_vS1C_EENS_8epilogue10collective6detail29Sm90TmaWarpSpecializedAdapterINS1G_15DefaultEpilogueISK_SL_SL_NS1F_6thread17LinearCombinationISK_Li1EffLNS1K_9ScaleType4KindE0ELNS_15FloatRoundStyleE2ESK_EENS1_15EpilogueDefaultEEEEEvvEEEEvNT_6ParamsE --------------------------
	.section	.nv.constant0._ZN7cutlass13device_kernelINS_4gemm6kernel13GemmUniversalIN4cute5tupleIJiiiiEEENS1_10collective13CollectiveMmaINS1_37MainloopSm90TmaGmmaWarpSpecializedFP8ILi4ENS5_IJNS4_1CILi2EEENSA_ILi1EEESC_EEENS1_35KernelTmaWarpSpecializedCooperativeEEENS5_IJNSA_ILi256EEENSA_ILi128EEENSA_ILi64EEEEEENS_12float_e4m3_tENS5_IJlSC_lEEESK_SL_NS4_8TiledMMAINS4_8MMA_AtomIJNS4_4SM904GMMA31MMA_64x128x32_F32E4M3E4M3_SS_TNILNSP_7ScaleInE1ELSR_1EEEEEENS4_6LayoutISD_NS5_IJSC_NSA_ILi0EEESV_EEEEENS5_IJNS4_10UnderscoreESY_SY_EEEEENS4_13SM90_TMA_LOADENS4_14ComposedLayoutINS4_7SwizzleILi2ELi4ELi3EEENS4_18smem_ptr_flag_bitsILi8EEENSU_INS5_IJNSA_ILi8EEESI_EEENS5_IJSI_SC_EEEEEEEvNS4_8identityENS4_23SM90_TMA_LOAD_MULTICASTES1B_vS1C_EENS_8epilogue10collective6detail29Sm90TmaWarpSpecializedAdapterINS1G_15DefaultEpilogueISK_SL_SL_NS1F_6thread17LinearCombinationISK_Li1EffLNS1K_9ScaleType4KindE0ELNS_15FloatRoundStyleE2ESK_EENS1_15EpilogueDefaultEEEEEvvEEEEvNT_6ParamsE,"a",@progbits
	.sectionflags	@""
	.align	4
.nv.constant0._ZN7cutlass13device_kernelINS_4gemm6kernel13GemmUniversalIN4cute5tupleIJiiiiEEENS1_10collective13CollectiveMmaINS1_37MainloopSm90TmaGmmaWarpSpecializedFP8ILi4ENS5_IJNS4_1CILi2EEENSA_ILi1EEESC_EEENS1_35KernelTmaWarpSpecializedCooperativeEEENS5_IJNSA_ILi256EEENSA_ILi128EEENSA_ILi64EEEEEENS_12float_e4m3_tENS5_IJlSC_lEEESK_SL_NS4_8TiledMMAINS4_8MMA_AtomIJNS4_4SM904GMMA31MMA_64x128x32_F32E4M3E4M3_SS_TNILNSP_7ScaleInE1ELSR_1EEEEEENS4_6LayoutISD_NS5_IJSC_NSA_ILi0EEESV_EEEEENS5_IJNS4_10UnderscoreESY_SY_EEEEENS4_13SM90_TMA_LOADENS4_14ComposedLayoutINS4_7SwizzleILi2ELi4ELi3EEENS4_18smem_ptr_flag_bitsILi8EEENSU_INS5_IJNSA_ILi8EEESI_EEENS5_IJSI_SC_EEEEEEEvNS4_8identityENS4_23SM90_TMA_LOAD_MULTICASTES1B_vS1C_EENS_8epilogue10collective6detail29Sm90TmaWarpSpecializedAdapterINS1G_15DefaultEpilogueISK_SL_SL_NS1F_6thread17LinearCombinationISK_Li1EffLNS1K_9ScaleType4KindE0ELNS_15FloatRoundStyleE2ESK_EENS1_15EpilogueDefaultEEEEEvvEEEEvNT_6ParamsE:
	.zero		1664


//--------------------- SYMBOLS --------------------------

	.type		.nv.reservedSmem.offset0,@object
	.size		.nv.reservedSmem.offset0,0x4
